//
// Generated by NVIDIA NVVM Compiler
//
// Compiler Build ID: CL-36424714
// Cuda compilation tools, release 13.0, V13.0.88
// Based on NVVM 20.0.0
//

.version 9.0
.target sm_100
.address_size 64

	// .globl	_Z10setup_randP17curandStateXORWOWi
.global .align 4 .b8 precalc_xorwow_matrix[102400];
.global .align 4 .b8 precalc_xorwow_offset_matrix[102400];
.global .align 4 .b8 mrg32k3aM1[2304];
.global .align 4 .b8 mrg32k3aM2[2304];
.global .align 4 .b8 mrg32k3aM1SubSeq[2016];
.global .align 4 .b8 mrg32k3aM2SubSeq[2016];
.global .align 4 .b8 mrg32k3aM1Seq[2304];
.global .align 4 .b8 mrg32k3aM2Seq[2304];
.const .align 8 .b8 __cr_lgamma_table[72];

.visible .entry _Z10setup_randP17curandStateXORWOWi(
	.param .u64 .ptr .align 1 _Z10setup_randP17curandStateXORWOWi_param_0,
	.param .u32 _Z10setup_randP17curandStateXORWOWi_param_1
)
{
	.reg .pred 	%p<25>;
	.reg .b32 	%r<411>;
	.reg .b64 	%rd<18>;

	ld.param.u64 	%rd8, [_Z10setup_randP17curandStateXORWOWi_param_0];
	ld.param.u32 	%r182, [_Z10setup_randP17curandStateXORWOWi_param_1];
	cvta.to.global.u64 	%rd9, %rd8;
	mov.u32 	%r183, %tid.x;
	mov.u32 	%r184, %ctaid.x;
	mov.u32 	%r185, %ntid.x;
	mad.lo.s32 	%r186, %r184, %r185, %r183;
	cvt.s64.s32 	%rd17, %r186;
	mul.wide.s32 	%rd10, %r186, 48;
	add.s64 	%rd2, %rd9, %rd10;
	xor.b32  	%r187, %r182, -1429050551;
	mul.lo.s32 	%r188, %r187, 1099087573;
	setp.gt.s32 	%p1, %r182, -1;
	selp.b32 	%r189, -644748465, -1947113066, %p1;
	add.s32 	%r190, %r189, %r188;
	add.s32 	%r191, %r190, 6615241;
	add.s32 	%r192, %r188, 123456789;
	st.global.v2.u32 	[%rd2], {%r191, %r192};
	xor.b32  	%r193, %r188, 362436069;
	add.s32 	%r194, %r189, 521288629;
	st.global.v2.u32 	[%rd2+8], {%r193, %r194};
	xor.b32  	%r195, %r189, 88675123;
	add.s32 	%r196, %r188, 5783321;
	st.global.v2.u32 	[%rd2+16], {%r195, %r196};
	setp.eq.s32 	%p2, %r186, 0;
	@%p2 bra 	$L__BB0_42;
	mov.b32 	%r317, 0;
	mov.u64 	%rd12, precalc_xorwow_matrix;
$L__BB0_2:
	and.b64  	%rd4, %rd17, 3;
	setp.eq.s64 	%p3, %rd4, 0;
	@%p3 bra 	$L__BB0_41;
	mul.wide.u32 	%rd11, %r317, 3200;
	add.s64 	%rd5, %rd12, %rd11;
	cvt.u32.u64 	%r2, %rd4;
	mov.b32 	%r318, 0;
$L__BB0_4:
	mov.b32 	%r331, 0;
	mov.u32 	%r332, %r331;
	mov.u32 	%r333, %r331;
	mov.u32 	%r334, %r331;
	mov.u32 	%r335, %r331;
	mov.u32 	%r324, %r331;
$L__BB0_5:
	mul.wide.u32 	%rd13, %r324, 4;
	add.s64 	%rd14, %rd2, %rd13;
	ld.global.u32 	%r10, [%rd14+4];
	shl.b32 	%r11, %r324, 5;
	mov.b32 	%r330, 0;
$L__BB0_6:
	.pragma "nounroll";
	shr.u32 	%r201, %r10, %r330;
	and.b32  	%r202, %r201, 1;
	setp.eq.b32 	%p4, %r202, 1;
	not.pred 	%p5, %p4;
	add.s32 	%r203, %r11, %r330;
	mul.lo.s32 	%r204, %r203, 5;
	mul.wide.u32 	%rd15, %r204, 4;
	add.s64 	%rd6, %rd5, %rd15;
	@%p5 bra 	$L__BB0_8;
	ld.global.u32 	%r205, [%rd6];
	xor.b32  	%r335, %r335, %r205;
	ld.global.u32 	%r206, [%rd6+4];
	xor.b32  	%r334, %r334, %r206;
	ld.global.u32 	%r207, [%rd6+8];
	xor.b32  	%r333, %r333, %r207;
	ld.global.u32 	%r208, [%rd6+12];
	xor.b32  	%r332, %r332, %r208;
	ld.global.u32 	%r209, [%rd6+16];
	xor.b32  	%r331, %r331, %r209;
$L__BB0_8:
	and.b32  	%r211, %r201, 2;
	setp.eq.s32 	%p6, %r211, 0;
	@%p6 bra 	$L__BB0_10;
	ld.global.u32 	%r212, [%rd6+20];
	xor.b32  	%r335, %r335, %r212;
	ld.global.u32 	%r213, [%rd6+24];
	xor.b32  	%r334, %r334, %r213;
	ld.global.u32 	%r214, [%rd6+28];
	xor.b32  	%r333, %r333, %r214;
	ld.global.u32 	%r215, [%rd6+32];
	xor.b32  	%r332, %r332, %r215;
	ld.global.u32 	%r216, [%rd6+36];
	xor.b32  	%r331, %r331, %r216;
$L__BB0_10:
	and.b32  	%r218, %r201, 4;
	setp.eq.s32 	%p7, %r218, 0;
	@%p7 bra 	$L__BB0_12;
	ld.global.u32 	%r219, [%rd6+40];
	xor.b32  	%r335, %r335, %r219;
	ld.global.u32 	%r220, [%rd6+44];
	xor.b32  	%r334, %r334, %r220;
	ld.global.u32 	%r221, [%rd6+48];
	xor.b32  	%r333, %r333, %r221;
	ld.global.u32 	%r222, [%rd6+52];
	xor.b32  	%r332, %r332, %r222;
	ld.global.u32 	%r223, [%rd6+56];
	xor.b32  	%r331, %r331, %r223;
$L__BB0_12:
	and.b32  	%r225, %r201, 8;
	setp.eq.s32 	%p8, %r225, 0;
	@%p8 bra 	$L__BB0_14;
	ld.global.u32 	%r226, [%rd6+60];
	xor.b32  	%r335, %r335, %r226;
	ld.global.u32 	%r227, [%rd6+64];
	xor.b32  	%r334, %r334, %r227;
	ld.global.u32 	%r228, [%rd6+68];
	xor.b32  	%r333, %r333, %r228;
	ld.global.u32 	%r229, [%rd6+72];
	xor.b32  	%r332, %r332, %r229;
	ld.global.u32 	%r230, [%rd6+76];
	xor.b32  	%r331, %r331, %r230;
$L__BB0_14:
	and.b32  	%r232, %r201, 16;
	setp.eq.s32 	%p9, %r232, 0;
	@%p9 bra 	$L__BB0_16;
	ld.global.u32 	%r233, [%rd6+80];
	xor.b32  	%r335, %r335, %r233;
	ld.global.u32 	%r234, [%rd6+84];
	xor.b32  	%r334, %r334, %r234;
	ld.global.u32 	%r235, [%rd6+88];
	xor.b32  	%r333, %r333, %r235;
	ld.global.u32 	%r236, [%rd6+92];
	xor.b32  	%r332, %r332, %r236;
	ld.global.u32 	%r237, [%rd6+96];
	xor.b32  	%r331, %r331, %r237;
$L__BB0_16:
	and.b32  	%r239, %r201, 32;
	setp.eq.s32 	%p10, %r239, 0;
	@%p10 bra 	$L__BB0_18;
	ld.global.u32 	%r240, [%rd6+100];
	xor.b32  	%r335, %r335, %r240;
	ld.global.u32 	%r241, [%rd6+104];
	xor.b32  	%r334, %r334, %r241;
	ld.global.u32 	%r242, [%rd6+108];
	xor.b32  	%r333, %r333, %r242;
	ld.global.u32 	%r243, [%rd6+112];
	xor.b32  	%r332, %r332, %r243;
	ld.global.u32 	%r244, [%rd6+116];
	xor.b32  	%r331, %r331, %r244;
$L__BB0_18:
	and.b32  	%r246, %r201, 64;
	setp.eq.s32 	%p11, %r246, 0;
	@%p11 bra 	$L__BB0_20;
	ld.global.u32 	%r247, [%rd6+120];
	xor.b32  	%r335, %r335, %r247;
	ld.global.u32 	%r248, [%rd6+124];
	xor.b32  	%r334, %r334, %r248;
	ld.global.u32 	%r249, [%rd6+128];
	xor.b32  	%r333, %r333, %r249;
	ld.global.u32 	%r250, [%rd6+132];
	xor.b32  	%r332, %r332, %r250;
	ld.global.u32 	%r251, [%rd6+136];
	xor.b32  	%r331, %r331, %r251;
$L__BB0_20:
	and.b32  	%r253, %r201, 128;
	setp.eq.s32 	%p12, %r253, 0;
	@%p12 bra 	$L__BB0_22;
	ld.global.u32 	%r254, [%rd6+140];
	xor.b32  	%r335, %r335, %r254;
	ld.global.u32 	%r255, [%rd6+144];
	xor.b32  	%r334, %r334, %r255;
	ld.global.u32 	%r256, [%rd6+148];
	xor.b32  	%r333, %r333, %r256;
	ld.global.u32 	%r257, [%rd6+152];
	xor.b32  	%r332, %r332, %r257;
	ld.global.u32 	%r258, [%rd6+156];
	xor.b32  	%r331, %r331, %r258;
$L__BB0_22:
	and.b32  	%r260, %r201, 256;
	setp.eq.s32 	%p13, %r260, 0;
	@%p13 bra 	$L__BB0_24;
	ld.global.u32 	%r261, [%rd6+160];
	xor.b32  	%r335, %r335, %r261;
	ld.global.u32 	%r262, [%rd6+164];
	xor.b32  	%r334, %r334, %r262;
	ld.global.u32 	%r263, [%rd6+168];
	xor.b32  	%r333, %r333, %r263;
	ld.global.u32 	%r264, [%rd6+172];
	xor.b32  	%r332, %r332, %r264;
	ld.global.u32 	%r265, [%rd6+176];
	xor.b32  	%r331, %r331, %r265;
$L__BB0_24:
	and.b32  	%r267, %r201, 512;
	setp.eq.s32 	%p14, %r267, 0;
	@%p14 bra 	$L__BB0_26;
	ld.global.u32 	%r268, [%rd6+180];
	xor.b32  	%r335, %r335, %r268;
	ld.global.u32 	%r269, [%rd6+184];
	xor.b32  	%r334, %r334, %r269;
	ld.global.u32 	%r270, [%rd6+188];
	xor.b32  	%r333, %r333, %r270;
	ld.global.u32 	%r271, [%rd6+192];
	xor.b32  	%r332, %r332, %r271;
	ld.global.u32 	%r272, [%rd6+196];
	xor.b32  	%r331, %r331, %r272;
$L__BB0_26:
	and.b32  	%r274, %r201, 1024;
	setp.eq.s32 	%p15, %r274, 0;
	@%p15 bra 	$L__BB0_28;
	ld.global.u32 	%r275, [%rd6+200];
	xor.b32  	%r335, %r335, %r275;
	ld.global.u32 	%r276, [%rd6+204];
	xor.b32  	%r334, %r334, %r276;
	ld.global.u32 	%r277, [%rd6+208];
	xor.b32  	%r333, %r333, %r277;
	ld.global.u32 	%r278, [%rd6+212];
	xor.b32  	%r332, %r332, %r278;
	ld.global.u32 	%r279, [%rd6+216];
	xor.b32  	%r331, %r331, %r279;
$L__BB0_28:
	and.b32  	%r281, %r201, 2048;
	setp.eq.s32 	%p16, %r281, 0;
	@%p16 bra 	$L__BB0_30;
	ld.global.u32 	%r282, [%rd6+220];
	xor.b32  	%r335, %r335, %r282;
	ld.global.u32 	%r283, [%rd6+224];
	xor.b32  	%r334, %r334, %r283;
	ld.global.u32 	%r284, [%rd6+228];
	xor.b32  	%r333, %r333, %r284;
	ld.global.u32 	%r285, [%rd6+232];
	xor.b32  	%r332, %r332, %r285;
	ld.global.u32 	%r286, [%rd6+236];
	xor.b32  	%r331, %r331, %r286;
$L__BB0_30:
	and.b32  	%r288, %r201, 4096;
	setp.eq.s32 	%p17, %r288, 0;
	@%p17 bra 	$L__BB0_32;
	ld.global.u32 	%r289, [%rd6+240];
	xor.b32  	%r335, %r335, %r289;
	ld.global.u32 	%r290, [%rd6+244];
	xor.b32  	%r334, %r334, %r290;
	ld.global.u32 	%r291, [%rd6+248];
	xor.b32  	%r333, %r333, %r291;
	ld.global.u32 	%r292, [%rd6+252];
	xor.b32  	%r332, %r332, %r292;
	ld.global.u32 	%r293, [%rd6+256];
	xor.b32  	%r331, %r331, %r293;
$L__BB0_32:
	and.b32  	%r295, %r201, 8192;
	setp.eq.s32 	%p18, %r295, 0;
	@%p18 bra 	$L__BB0_34;
	ld.global.u32 	%r296, [%rd6+260];
	xor.b32  	%r335, %r335, %r296;
	ld.global.u32 	%r297, [%rd6+264];
	xor.b32  	%r334, %r334, %r297;
	ld.global.u32 	%r298, [%rd6+268];
	xor.b32  	%r333, %r333, %r298;
	ld.global.u32 	%r299, [%rd6+272];
	xor.b32  	%r332, %r332, %r299;
	ld.global.u32 	%r300, [%rd6+276];
	xor.b32  	%r331, %r331, %r300;
$L__BB0_34:
	and.b32  	%r302, %r201, 16384;
	setp.eq.s32 	%p19, %r302, 0;
	@%p19 bra 	$L__BB0_36;
	ld.global.u32 	%r303, [%rd6+280];
	xor.b32  	%r335, %r335, %r303;
	ld.global.u32 	%r304, [%rd6+284];
	xor.b32  	%r334, %r334, %r304;
	ld.global.u32 	%r305, [%rd6+288];
	xor.b32  	%r333, %r333, %r305;
	ld.global.u32 	%r306, [%rd6+292];
	xor.b32  	%r332, %r332, %r306;
	ld.global.u32 	%r307, [%rd6+296];
	xor.b32  	%r331, %r331, %r307;
$L__BB0_36:
	and.b32  	%r309, %r201, 32768;
	setp.eq.s32 	%p20, %r309, 0;
	@%p20 bra 	$L__BB0_38;
	ld.global.u32 	%r310, [%rd6+300];
	xor.b32  	%r335, %r335, %r310;
	ld.global.u32 	%r311, [%rd6+304];
	xor.b32  	%r334, %r334, %r311;
	ld.global.u32 	%r312, [%rd6+308];
	xor.b32  	%r333, %r333, %r312;
	ld.global.u32 	%r313, [%rd6+312];
	xor.b32  	%r332, %r332, %r313;
	ld.global.u32 	%r314, [%rd6+316];
	xor.b32  	%r331, %r331, %r314;
$L__BB0_38:
	add.s32 	%r330, %r330, 16;
	setp.ne.s32 	%p21, %r330, 32;
	@%p21 bra 	$L__BB0_6;
	mad.lo.s32 	%r315, %r324, -31, %r11;
	add.s32 	%r324, %r315, 1;
	setp.ne.s32 	%p22, %r324, 5;
	@%p22 bra 	$L__BB0_5;
	st.global.u32 	[%rd2+4], %r335;
	st.global.u32 	[%rd2+8], %r334;
	st.global.u32 	[%rd2+12], %r333;
	st.global.u32 	[%rd2+16], %r332;
	st.global.u32 	[%rd2+20], %r331;
	add.s32 	%r318, %r318, 1;
	setp.lt.u32 	%p23, %r318, %r2;
	@%p23 bra 	$L__BB0_4;
$L__BB0_41:
	shr.u64 	%rd7, %rd17, 2;
	add.s32 	%r317, %r317, 1;
	setp.gt.u64 	%p24, %rd17, 3;
	mov.u64 	%rd17, %rd7;
	@%p24 bra 	$L__BB0_2;
$L__BB0_42:
	mov.b32 	%r316, 0;
	st.global.v2.u32 	[%rd2+24], {%r316, %r316};
	st.global.u32 	[%rd2+32], %r316;
	mov.b64 	%rd16, 0;
	st.global.u64 	[%rd2+40], %rd16;
	ret;

}
	// .globl	_Z10build_treePfPiP4NodeP17curandStateXORWOW
.visible .entry _Z10build_treePfPiP4NodeP17curandStateXORWOW(
	.param .u64 .ptr .align 1 _Z10build_treePfPiP4NodeP17curandStateXORWOW_param_0,
	.param .u64 .ptr .align 1 _Z10build_treePfPiP4NodeP17curandStateXORWOW_param_1,
	.param .u64 .ptr .align 1 _Z10build_treePfPiP4NodeP17curandStateXORWOW_param_2,
	.param .u64 .ptr .align 1 _Z10build_treePfPiP4NodeP17curandStateXORWOW_param_3
)
{
	.reg .pred 	%p<3>;
	.reg .b32 	%r<98>;
	.reg .b32 	%f<5>;
	.reg .b64 	%rd<11>;

	ld.param.u64 	%rd3, [_Z10build_treePfPiP4NodeP17curandStateXORWOW_param_2];
	ld.param.u64 	%rd4, [_Z10build_treePfPiP4NodeP17curandStateXORWOW_param_3];
	mov.u32 	%r4, %tid.x;
	mov.u32 	%r5, %ctaid.x;
	mov.u32 	%r6, %ntid.x;
	mad.lo.s32 	%r1, %r5, %r6, %r4;
	setp.gt.s32 	%p1, %r1, 999;
	@%p1 bra 	$L__BB1_3;
	cvta.to.global.u64 	%rd1, %rd3;
	cvta.to.global.u64 	%rd5, %rd4;
	mul.wide.s32 	%rd6, %r1, 48;
	add.s64 	%rd2, %rd5, %rd6;
	mov.b32 	%r97, -10;
$L__BB1_2:
	add.s32 	%r8, %r97, 10;
	mov.b32 	%r9, -1;
	shl.b32 	%r10, %r9, %r8;
	not.b32 	%r11, %r10;
	mov.b32 	%r12, 1;
	shl.b32 	%r13, %r12, %r8;
	rem.s32 	%r14, %r1, %r13;
	add.s32 	%r15, %r14, %r11;
	ld.global.v2.u32 	{%r16, %r17}, [%rd2];
	shr.u32 	%r18, %r17, 2;
	xor.b32  	%r19, %r18, %r17;
	ld.global.v2.u32 	{%r20, %r21}, [%rd2+8];
	ld.global.v2.u32 	{%r22, %r23}, [%rd2+16];
	st.global.v2.u32 	[%rd2+8], {%r21, %r22};
	shl.b32 	%r24, %r23, 4;
	shl.b32 	%r25, %r19, 1;
	xor.b32  	%r26, %r25, %r24;
	xor.b32  	%r27, %r26, %r19;
	xor.b32  	%r28, %r27, %r23;
	st.global.v2.u32 	[%rd2+16], {%r23, %r28};
	add.s32 	%r29, %r16, 362437;
	st.global.v2.u32 	[%rd2], {%r29, %r20};
	add.s32 	%r30, %r28, %r29;
	mul.hi.u32 	%r31, %r30, -858993459;
	shr.u32 	%r32, %r31, 3;
	mul.lo.s32 	%r33, %r32, 10;
	sub.s32 	%r34, %r30, %r33;
	mul.wide.s32 	%rd7, %r15, 20;
	add.s64 	%rd8, %rd1, %rd7;
	st.global.u32 	[%rd8], %r34;
	ld.global.v2.u32 	{%r35, %r36}, [%rd2];
	shr.u32 	%r37, %r36, 2;
	xor.b32  	%r38, %r37, %r36;
	ld.global.v2.u32 	{%r39, %r40}, [%rd2+8];
	ld.global.v2.u32 	{%r41, %r42}, [%rd2+16];
	st.global.v2.u32 	[%rd2+8], {%r40, %r41};
	shl.b32 	%r43, %r42, 4;
	shl.b32 	%r44, %r38, 1;
	xor.b32  	%r45, %r44, %r43;
	xor.b32  	%r46, %r45, %r38;
	xor.b32  	%r47, %r46, %r42;
	st.global.v2.u32 	[%rd2+16], {%r42, %r47};
	add.s32 	%r48, %r35, 362437;
	st.global.v2.u32 	[%rd2], {%r48, %r39};
	add.s32 	%r49, %r47, %r48;
	cvt.rn.f32.u32 	%f1, %r49;
	fma.rn.f32 	%f2, %f1, 0f2F800000, 0f2F000000;
	st.global.f32 	[%rd8+4], %f2;
	shl.b32 	%r50, %r15, 1;
	or.b32  	%r51, %r50, 1;
	st.global.u32 	[%rd8+8], %r51;
	add.s32 	%r52, %r50, 2;
	st.global.u32 	[%rd8+12], %r52;
	mov.b32 	%r53, -2;
	shl.b32 	%r54, %r53, %r8;
	not.b32 	%r55, %r54;
	mov.b32 	%r56, 2;
	shl.b32 	%r57, %r56, %r8;
	rem.s32 	%r58, %r1, %r57;
	add.s32 	%r59, %r58, %r55;
	ld.global.v2.u32 	{%r60, %r61}, [%rd2];
	shr.u32 	%r62, %r61, 2;
	xor.b32  	%r63, %r62, %r61;
	ld.global.v2.u32 	{%r64, %r65}, [%rd2+8];
	ld.global.v2.u32 	{%r66, %r67}, [%rd2+16];
	st.global.v2.u32 	[%rd2+8], {%r65, %r66};
	shl.b32 	%r68, %r67, 4;
	shl.b32 	%r69, %r63, 1;
	xor.b32  	%r70, %r69, %r68;
	xor.b32  	%r71, %r70, %r63;
	xor.b32  	%r72, %r71, %r67;
	st.global.v2.u32 	[%rd2+16], {%r67, %r72};
	add.s32 	%r73, %r60, 362437;
	st.global.v2.u32 	[%rd2], {%r73, %r64};
	add.s32 	%r74, %r72, %r73;
	mul.hi.u32 	%r75, %r74, -858993459;
	shr.u32 	%r76, %r75, 3;
	mul.lo.s32 	%r77, %r76, 10;
	sub.s32 	%r78, %r74, %r77;
	mul.wide.s32 	%rd9, %r59, 20;
	add.s64 	%rd10, %rd1, %rd9;
	st.global.u32 	[%rd10], %r78;
	ld.global.v2.u32 	{%r79, %r80}, [%rd2];
	shr.u32 	%r81, %r80, 2;
	xor.b32  	%r82, %r81, %r80;
	ld.global.v2.u32 	{%r83, %r84}, [%rd2+8];
	ld.global.v2.u32 	{%r85, %r86}, [%rd2+16];
	st.global.v2.u32 	[%rd2+8], {%r84, %r85};
	shl.b32 	%r87, %r86, 4;
	shl.b32 	%r88, %r82, 1;
	xor.b32  	%r89, %r88, %r87;
	xor.b32  	%r90, %r89, %r82;
	xor.b32  	%r91, %r90, %r86;
	st.global.v2.u32 	[%rd2+16], {%r86, %r91};
	add.s32 	%r92, %r79, 362437;
	st.global.v2.u32 	[%rd2], {%r92, %r83};
	add.s32 	%r93, %r91, %r92;
	cvt.rn.f32.u32 	%f3, %r93;
	fma.rn.f32 	%f4, %f3, 0f2F800000, 0f2F000000;
	st.global.f32 	[%rd10+4], %f4;
	shl.b32 	%r94, %r59, 1;
	or.b32  	%r95, %r94, 1;
	st.global.u32 	[%rd10+8], %r95;
	add.s32 	%r96, %r94, 2;
	st.global.u32 	[%rd10+12], %r96;
	add.s32 	%r97, %r97, 2;
	setp.ne.s32 	%p2, %r97, 0;
	@%p2 bra 	$L__BB1_2;
$L__BB1_3:
	ret;

}
	// .globl	_Z12predict_treePfP4NodeS_
.visible .entry _Z12predict_treePfP4NodeS_(
	.param .u64 .ptr .align 1 _Z12predict_treePfP4NodeS__param_0,
	.param .u64 .ptr .align 1 _Z12predict_treePfP4NodeS__param_1,
	.param .u64 .ptr .align 1 _Z12predict_treePfP4NodeS__param_2
)
{
	.reg .pred 	%p<5>;
	.reg .b32 	%r<15>;
	.reg .b32 	%f<4>;
	.reg .b64 	%rd<22>;

	ld.param.u64 	%rd7, [_Z12predict_treePfP4NodeS__param_0];
	ld.param.u64 	%rd9, [_Z12predict_treePfP4NodeS__param_1];
	ld.param.u64 	%rd8, [_Z12predict_treePfP4NodeS__param_2];
	cvta.to.global.u64 	%rd1, %rd9;
	mov.u32 	%r8, %tid.x;
	mov.u32 	%r9, %ctaid.x;
	mov.u32 	%r10, %ntid.x;
	mad.lo.s32 	%r1, %r9, %r10, %r8;
	setp.gt.s32 	%p1, %r1, 999;
	@%p1 bra 	$L__BB2_7;
	ld.global.u32 	%r14, [%rd1+8];
	setp.eq.s32 	%p2, %r14, -1;
	mov.b64 	%rd21, 0;
	@%p2 bra 	$L__BB2_6;
	mul.lo.s32 	%r3, %r1, 10;
	cvta.to.global.u64 	%rd2, %rd7;
	mov.b64 	%rd21, 0;
$L__BB2_3:
	mad.lo.s64 	%rd4, %rd21, 20, %rd1;
	ld.global.u32 	%r11, [%rd4];
	add.s32 	%r12, %r11, %r3;
	mul.wide.s32 	%rd12, %r12, 4;
	add.s64 	%rd13, %rd2, %rd12;
	ld.global.f32 	%f1, [%rd13];
	ld.global.f32 	%f2, [%rd4+4];
	setp.le.f32 	%p3, %f1, %f2;
	@%p3 bra 	$L__BB2_5;
	ld.global.u32 	%r14, [%rd4+12];
$L__BB2_5:
	cvt.s64.s32 	%rd21, %r14;
	mul.wide.s32 	%rd14, %r14, 20;
	add.s64 	%rd15, %rd1, %rd14;
	ld.global.u32 	%r14, [%rd15+8];
	setp.ne.s32 	%p4, %r14, -1;
	@%p4 bra 	$L__BB2_3;
$L__BB2_6:
	mad.lo.s64 	%rd16, %rd21, 20, %rd1;
	ld.global.f32 	%f3, [%rd16+16];
	cvta.to.global.u64 	%rd17, %rd8;
	mul.wide.s32 	%rd18, %r1, 4;
	add.s64 	%rd19, %rd17, %rd18;
	st.global.f32 	[%rd19], %f3;
$L__BB2_7:
	ret;

}


// ===== COMPILED SASS (sm_100) =====

	.target	sm_100

	.elftype	@"ET_EXEC"


//--------------------- .note.nv.tkinfo           --------------------------
	.section	.note.nv.tkinfo,"",@"SHT_NOTE"
	.sectionflags	@"SHF_NOTE_NV_TKINFO"
	.tkinfo
        /*0018*/ 	.word	0x00000002
        /*0030*/ 	.string	""
        /*0030*/ 	.string	"ptxas"
        /*0030*/ 	.string	"Cuda compilation tools, release 13.0, V13.0.88"
        /*0030*/ 	.string	"Build cuda_13.0.r13.0/compiler.36424714_0"
        /*0030*/ 	.string	"-arch sm_100 -m 64 "



//--------------------- .note.nv.cuinfo           --------------------------
	.section	.note.nv.cuinfo,"",@"SHT_NOTE"
	.sectionflags	@"SHF_NOTE_NV_CUINFO"
        /*0018*/ 	.short	0x0002
        /*001a*/ 	.short	0x0064
        /*001c*/ 	.short	0x0082
	.zero		2


//--------------------- .nv.info                  --------------------------
	.section	.nv.info,"",@"SHT_CUDA_INFO"
	.align	4


	//----- nvinfo : EIATTR_REGCOUNT
	.align		4
        /*0000*/ 	.byte	0x04, 0x2f
        /*0002*/ 	.short	(.L_10 - .L_9)
	.align		4
.L_9:
        /*0004*/ 	.word	index@(_Z10setup_randP17curandStateXORWOWi)
        /*0008*/ 	.word	0x0000001f


	//----- nvinfo : EIATTR_FRAME_SIZE
	.align		4
.L_10:
        /*000c*/ 	.byte	0x04, 0x11
        /*000e*/ 	.short	(.L_12 - .L_11)
	.align		4
.L_11:
        /*0010*/ 	.word	index@(_Z10setup_randP17curandStateXORWOWi)
        /*0014*/ 	.word	0x00000000


	//----- nvinfo : EIATTR_REGCOUNT
	.align		4
.L_12:
        /*0018*/ 	.byte	0x04, 0x2f
        /*001a*/ 	.short	(.L_14 - .L_13)
	.align		4
.L_13:
        /*001c*/ 	.word	index@(_Z10build_treePfPiP4NodeP17curandStateXORWOW)
        /*0020*/ 	.word	0x0000001e


	//----- nvinfo : EIATTR_FRAME_SIZE
	.align		4
.L_14:
        /*0024*/ 	.byte	0x04, 0x11
        /*0026*/ 	.short	(.L_16 - .L_15)
	.align		4
.L_15:
        /*0028*/ 	.word	index@(_Z10build_treePfPiP4NodeP17curandStateXORWOW)
        /*002c*/ 	.word	0x00000000


	//----- nvinfo : EIATTR_REGCOUNT
	.align		4
.L_16:
        /*0030*/ 	.byte	0x04, 0x2f
        /*0032*/ 	.short	(.L_18 - .L_17)
	.align		4
.L_17:
        /*0034*/ 	.word	index@(_Z12predict_treePfP4NodeS_)
        /*0038*/ 	.word	0x00000010


	//----- nvinfo : EIATTR_FRAME_SIZE
	.align		4
.L_18:
        /*003c*/ 	.byte	0x04, 0x11
        /*003e*/ 	.short	(.L_20 - .L_19)
	.align		4
.L_19:
        /*0040*/ 	.word	index@(_Z12predict_treePfP4NodeS_)
        /*0044*/ 	.word	0x00000000


	//----- nvinfo : EIATTR_MIN_STACK_SIZE
	.align		4
.L_20:
        /*0048*/ 	.byte	0x04, 0x12
        /*004a*/ 	.short	(.L_22 - .L_21)
	.align		4
.L_21:
        /*004c*/ 	.word	index@(_Z12predict_treePfP4NodeS_)
        /*0050*/ 	.word	0x00000000


	//----- nvinfo : EIATTR_MIN_STACK_SIZE
	.align		4
.L_22:
        /*0054*/ 	.byte	0x04, 0x12
        /*0056*/ 	.short	(.L_24 - .L_23)
	.align		4
.L_23:
        /*0058*/ 	.word	index@(_Z10build_treePfPiP4NodeP17curandStateXORWOW)
        /*005c*/ 	.word	0x00000000


	//----- nvinfo : EIATTR_MIN_STACK_SIZE
	.align		4
.L_24:
        /*0060*/ 	.byte	0x04, 0x12
        /*0062*/ 	.short	(.L_26 - .L_25)
	.align		4
.L_25:
        /*0064*/ 	.word	index@(_Z10setup_randP17curandStateXORWOWi)
        /*0068*/ 	.word	0x00000000
.L_26:


//--------------------- .nv.compat                --------------------------
	.section	.nv.compat,"",@"SHT_CUDA_COMPAT_INFO"
	.align	4
        /*0000*/ 	.byte	0x02, 0x09, 0x00, 0x00, 0x02, 0x02, 0x01, 0x00, 0x02, 0x05, 0x05, 0x00, 0x03, 0x07, 0x01, 0x01
        /*0010*/ 	.byte	0x02, 0x03, 0x00, 0x00, 0x02, 0x06, 0x01, 0x00, 0x04, 0x0b, 0x08, 0x00, 0x09, 0x00, 0x00, 0x00
        /*0020*/ 	.byte	0x00, 0x00, 0x00, 0x00


//--------------------- .nv.info._Z12predict_treePfP4NodeS_ --------------------------
	.section	.nv.info._Z12predict_treePfP4NodeS_,"",@"SHT_CUDA_INFO"
	.sectionflags	@""
	.align	4


	//----- nvinfo : EIATTR_CUDA_API_VERSION
	.align		4
        /*0000*/ 	.byte	0x04, 0x37
        /*0002*/ 	.short	(.L_28 - .L_27)
.L_27:
        /*0004*/ 	.word	0x00000082


	//----- nvinfo : EIATTR_KPARAM_INFO
	.align		4
.L_28:
        /*0008*/ 	.byte	0x04, 0x17
        /*000a*/ 	.short	(.L_30 - .L_29)
.L_29:
        /*000c*/ 	.word	0x00000000
        /*0010*/ 	.short	0x0002
        /*0012*/ 	.short	0x0010
        /*0014*/ 	.byte	0x00, 0xf5, 0x21, 0x00


	//----- nvinfo : EIATTR_KPARAM_INFO
	.align		4
.L_30:
        /*0018*/ 	.byte	0x04, 0x17
        /*001a*/ 	.short	(.L_32 - .L_31)
.L_31:
        /*001c*/ 	.word	0x00000000
        /*0020*/ 	.short	0x0001
        /*0022*/ 	.short	0x0008
        /*0024*/ 	.byte	0x00, 0xf5, 0x21, 0x00


	//----- nvinfo : EIATTR_KPARAM_INFO
	.align		4
.L_32:
        /*0028*/ 	.byte	0x04, 0x17
        /*002a*/ 	.short	(.L_34 - .L_33)
.L_33:
        /*002c*/ 	.word	0x00000000
        /*0030*/ 	.short	0x0000
        /*0032*/ 	.short	0x0000
        /*0034*/ 	.byte	0x00, 0xf5, 0x21, 0x00


	//----- nvinfo : EIATTR_SPARSE_MMA_MASK
	.align		4
.L_34:
        /*0038*/ 	.byte	0x03, 0x50
        /*003a*/ 	.short	0x0000


	//----- nvinfo : EIATTR_MAXREG_COUNT
	.align		4
        /*003c*/ 	.byte	0x03, 0x1b
        /*003e*/ 	.short	0x00ff


	//----- nvinfo : EIATTR_MERCURY_ISA_VERSION
	.align		4
        /*0040*/ 	.byte	0x03, 0x5f
        /*0042*/ 	.short	0x0101


	//----- nvinfo : EIATTR_VRC_CTA_INIT_COUNT
	.align		4
        /*0044*/ 	.byte	0x02, 0x4a
	.zero		1
	.zero		1


	//----- nvinfo : EIATTR_EXIT_INSTR_OFFSETS
	.align		4
        /*0048*/ 	.byte	0x04, 0x1c
        /*004a*/ 	.short	(.L_36 - .L_35)


	//   ....[0]....
.L_35:
        /*004c*/ 	.word	0x00000060


	//   ....[1]....
        /*0050*/ 	.word	0x000002e0


	//----- nvinfo : EIATTR_CRS_STACK_SIZE
	.align		4
.L_36:
        /*0054*/ 	.byte	0x04, 0x1e
        /*0056*/ 	.short	(.L_38 - .L_37)
.L_37:
        /*0058*/ 	.word	0x00000000


	//----- nvinfo : EIATTR_CBANK_PARAM_SIZE
	.align		4
.L_38:
        /*005c*/ 	.byte	0x03, 0x19
        /*005e*/ 	.short	0x0018


	//----- nvinfo : EIATTR_PARAM_CBANK
	.align		4
        /*0060*/ 	.byte	0x04, 0x0a
        /*0062*/ 	.short	(.L_40 - .L_39)
	.align		4
.L_39:
        /*0064*/ 	.word	index@(.nv.constant0._Z12predict_treePfP4NodeS_)
        /*0068*/ 	.short	0x0380
        /*006a*/ 	.short	0x0018


	//----- nvinfo : EIATTR_SW_WAR
	.align		4
.L_40:
        /*006c*/ 	.byte	0x04, 0x36
        /*006e*/ 	.short	(.L_42 - .L_41)
.L_41:
        /*0070*/ 	.word	0x00000008
.L_42:


//--------------------- .nv.info._Z10build_treePfPiP4NodeP17curandStateXORWOW --------------------------
	.section	.nv.info._Z10build_treePfPiP4NodeP17curandStateXORWOW,"",@"SHT_CUDA_INFO"
	.sectionflags	@""
	.align	4


	//----- nvinfo : EIATTR_CUDA_API_VERSION
	.align		4
        /*0000*/ 	.byte	0x04, 0x37
        /*0002*/ 	.short	(.L_44 - .L_43)
.L_43:
        /*0004*/ 	.word	0x00000082


	//----- nvinfo : EIATTR_KPARAM_INFO
	.align		4
.L_44:
        /*0008*/ 	.byte	0x04, 0x17
        /*000a*/ 	.short	(.L_46 - .L_45)
.L_45:
        /*000c*/ 	.word	0x00000000
        /*0010*/ 	.short	0x0003
        /*0012*/ 	.short	0x0018
        /*0014*/ 	.byte	0x00, 0xf5, 0x21, 0x00


	//----- nvinfo : EIATTR_KPARAM_INFO
	.align		4
.L_46:
        /*0018*/ 	.byte	0x04, 0x17
        /*001a*/ 	.short	(.L_48 - .L_47)
.L_47:
        /*001c*/ 	.word	0x00000000
        /*0020*/ 	.short	0x0002
        /*0022*/ 	.short	0x0010
        /*0024*/ 	.byte	0x00, 0xf5, 0x21, 0x00


	//----- nvinfo : EIATTR_KPARAM_INFO
	.align		4
.L_48:
        /*0028*/ 	.byte	0x04, 0x17
        /*002a*/ 	.short	(.L_50 - .L_49)
.L_49:
        /*002c*/ 	.word	0x00000000
        /*0030*/ 	.short	0x0001
        /*0032*/ 	.short	0x0008
        /*0034*/ 	.byte	0x00, 0xf5, 0x21, 0x00


	//----- nvinfo : EIATTR_KPARAM_INFO
	.align		4
.L_50:
        /*0038*/ 	.byte	0x04, 0x17
        /*003a*/ 	.short	(.L_52 - .L_51)
.L_51:
        /*003c*/ 	.word	0x00000000
        /*0040*/ 	.short	0x0000
        /*0042*/ 	.short	0x0000
        /*0044*/ 	.byte	0x00, 0xf5, 0x21, 0x00


	//----- nvinfo : EIATTR_SPARSE_MMA_MASK
	.align		4
.L_52:
        /*0048*/ 	.byte	0x03, 0x50
        /*004a*/ 	.short	0x0000


	//----- nvinfo : EIATTR_MAXREG_COUNT
	.align		4
        /*004c*/ 	.byte	0x03, 0x1b
        /*004e*/ 	.short	0x00ff


	//----- nvinfo : EIATTR_MERCURY_ISA_VERSION
	.align		4
        /*0050*/ 	.byte	0x03, 0x5f
        /*0052*/ 	.short	0x0101


	//----- nvinfo : EIATTR_VRC_CTA_INIT_COUNT
	.align		4
        /*0054*/ 	.byte	0x02, 0x4a
	.zero		1
	.zero		1


	//----- nvinfo : EIATTR_EXIT_INSTR_OFFSETS
	.align		4
        /*0058*/ 	.byte	0x04, 0x1c
        /*005a*/ 	.short	(.L_54 - .L_53)


	//   ....[0]....
.L_53:
        /*005c*/ 	.word	0x00000060


	//   ....[1]....
        /*0060*/ 	.word	0x000028d0


	//----- nvinfo : EIATTR_CBANK_PARAM_SIZE
	.align		4
.L_54:
        /*0064*/ 	.byte	0x03, 0x19
        /*0066*/ 	.short	0x0020


	//----- nvinfo : EIATTR_PARAM_CBANK
	.align		4
        /*0068*/ 	.byte	0x04, 0x0a
        /*006a*/ 	.short	(.L_56 - .L_55)
	.align		4
.L_55:
        /*006c*/ 	.word	index@(.nv.constant0._Z10build_treePfPiP4NodeP17curandStateXORWOW)
        /*0070*/ 	.short	0x0380
        /*0072*/ 	.short	0x0020


	//----- nvinfo : EIATTR_SW_WAR
	.align		4
.L_56:
        /*0074*/ 	.byte	0x04, 0x36
        /*0076*/ 	.short	(.L_58 - .L_57)
.L_57:
        /*0078*/ 	.word	0x00000008
.L_58:


//--------------------- .nv.info._Z10setup_randP17curandStateXORWOWi --------------------------
	.section	.nv.info._Z10setup_randP17curandStateXORWOWi,"",@"SHT_CUDA_INFO"
	.sectionflags	@""
	.align	4


	//----- nvinfo : EIATTR_CUDA_API_VERSION
	.align		4
        /*0000*/ 	.byte	0x04, 0x37
        /*0002*/ 	.short	(.L_60 - .L_59)
.L_59:
        /*0004*/ 	.word	0x00000082


	//----- nvinfo : EIATTR_KPARAM_INFO
	.align		4
.L_60:
        /*0008*/ 	.byte	0x04, 0x17
        /*000a*/ 	.short	(.L_62 - .L_61)
.L_61:
        /*000c*/ 	.word	0x00000000
        /*0010*/ 	.short	0x0001
        /*0012*/ 	.short	0x0008
        /*0014*/ 	.byte	0x00, 0xf0, 0x11, 0x00


	//----- nvinfo : EIATTR_KPARAM_INFO
	.align		4
.L_62:
        /*0018*/ 	.byte	0x04, 0x17
        /*001a*/ 	.short	(.L_64 - .L_63)
.L_63:
        /*001c*/ 	.word	0x00000000
        /*0020*/ 	.short	0x0000
        /*0022*/ 	.short	0x0000
        /*0024*/ 	.byte	0x00, 0xf5, 0x21, 0x00


	//----- nvinfo : EIATTR_SPARSE_MMA_MASK
	.align		4
.L_64:
        /*0028*/ 	.byte	0x03, 0x50
        /*002a*/ 	.short	0x0000


	//----- nvinfo : EIATTR_MAXREG_COUNT
	.align		4
        /*002c*/ 	.byte	0x03, 0x1b
        /*002e*/ 	.short	0x00ff


	//----- nvinfo : EIATTR_MERCURY_ISA_VERSION
	.align		4
        /*0030*/ 	.byte	0x03, 0x5f
        /*0032*/ 	.short	0x0101


	//----- nvinfo : EIATTR_VRC_CTA_INIT_COUNT
	.align		4
        /*0034*/ 	.byte	0x02, 0x4a
	.zero		1
	.zero		1


	//----- nvinfo : EIATTR_EXIT_INSTR_OFFSETS
	.align		4
        /*0038*/ 	.byte	0x04, 0x1c
        /*003a*/ 	.short	(.L_66 - .L_65)


	//   ....[0]....
.L_65:
        /*003c*/ 	.word	0x00000ee0


	//----- nvinfo : EIATTR_CRS_STACK_SIZE
	.align		4
.L_66:
        /*0040*/ 	.byte	0x04, 0x1e
        /*0042*/ 	.short	(.L_68 - .L_67)
.L_67:
        /*0044*/ 	.word	0x00000000


	//----- nvinfo : EIATTR_CBANK_PARAM_SIZE
	.align		4
.L_68:
        /*0048*/ 	.byte	0x03, 0x19
        /*004a*/ 	.short	0x000c


	//----- nvinfo : EIATTR_PARAM_CBANK
	.align		4
        /*004c*/ 	.byte	0x04, 0x0a
        /*004e*/ 	.short	(.L_70 - .L_69)
	.align		4
.L_69:
        /*0050*/ 	.word	index@(.nv.constant0._Z10setup_randP17curandStateXORWOWi)
        /*0054*/ 	.short	0x0380
        /*0056*/ 	.short	0x000c


	//----- nvinfo : EIATTR_SW_WAR
	.align		4
.L_70:
        /*0058*/ 	.byte	0x04, 0x36
        /*005a*/ 	.short	(.L_72 - .L_71)
.L_71:
        /*005c*/ 	.word	0x00000008
.L_72:


//--------------------- .nv.callgraph             --------------------------
	.section	.nv.callgraph,"",@"SHT_CUDA_CALLGRAPH"
	.align	4
	.sectionentsize	8
	.align		4
        /*0000*/ 	.word	0x00000000
	.align		4
        /*0004*/ 	.word	0xffffffff
	.align		4
        /*0008*/ 	.word	0x00000000
	.align		4
        /*000c*/ 	.word	0xfffffffe
	.align		4
        /*0010*/ 	.word	0x00000000
	.align		4
        /*0014*/ 	.word	0xfffffffd
	.align		4
        /*0018*/ 	.word	0x00000000
	.align		4
        /*001c*/ 	.word	0xfffffffc


//--------------------- .nv.constant4             --------------------------
	.section	.nv.constant4,"a",@progbits
	.align	8
	.align		8
.nv.constant4:
        /*0000*/ 	.dword	precalc_xorwow_matrix
	.align		8
        /*0008*/ 	.dword	precalc_xorwow_offset_matrix
	.align		8
        /*0010*/ 	.dword	mrg32k3aM1
	.align		8
        /*0018*/ 	.dword	mrg32k3aM2
	.align		8
        /*0020*/ 	.dword	mrg32k3aM1SubSeq
	.align		8
        /*0028*/ 	.dword	mrg32k3aM2SubSeq
	.align		8
        /*0030*/ 	.dword	mrg32k3aM1Seq
	.align		8
        /*0038*/ 	.dword	mrg32k3aM2Seq


//--------------------- .nv.constant3             --------------------------
	.section	.nv.constant3,"a",@progbits
	.align	8
.nv.constant3:
	.type		__cr_lgamma_table,@object
	.size		__cr_lgamma_table,(.L_8 - __cr_lgamma_table)
__cr_lgamma_table:
        /*0000*/ 	.byte	0x00, 0x00, 0x00, 0x00, 0x00, 0x00, 0x00, 0x00, 0x00, 0x00, 0x00, 0x00, 0x00, 0x00, 0x00, 0x00
        /*0010*/ 	.byte	0xef, 0x39, 0xfa, 0xfe, 0x42, 0x2e, 0xe6, 0x3f, 0x02, 0x20, 0x2a, 0xfa, 0x0b, 0xab, 0xfc, 0x3f
        /*0020*/ 	.byte	0xf9, 0x2c, 0x92, 0x7c, 0xa7, 0x6c, 0x09, 0x40, 0xc9, 0x79, 0x44, 0x3c, 0x64, 0x26, 0x13, 0x40
        /*0030*/ 	.byte	0xca, 0x01, 0xcf, 0x3a, 0x27, 0x51, 0x1a, 0x40, 0x30, 0xcc, 0x2d, 0xf3, 0xe1, 0x0c, 0x21, 0x40
        /*0040*/ 	.byte	0x0d, 0xb7, 0xfc, 0x82, 0x8e, 0x35, 0x25, 0x40
.L_8:


//--------------------- .text._Z12predict_treePfP4NodeS_ --------------------------
	.section	.text._Z12predict_treePfP4NodeS_,"ax",@progbits
	.align	128
        .global         _Z12predict_treePfP4NodeS_
        .type           _Z12predict_treePfP4NodeS_,@function
        .size           _Z12predict_treePfP4NodeS_,(.L_x_13 - _Z12predict_treePfP4NodeS_)
        .other          _Z12predict_treePfP4NodeS_,@"STO_CUDA_ENTRY STV_DEFAULT"
_Z12predict_treePfP4NodeS_:
.text._Z12predict_treePfP4NodeS_:
[----:B------:R-:W-:Y:S01]  /*0000*/  LDC R1, c[0x0][0x37c] ;  /* 0x0000df00ff017b82 */ /* 0x000fe20000000800 */
[----:B------:R-:W0:Y:S07]  /*0010*/  S2R R0, SR_TID.X ;  /* 0x0000000000007919 */ /* 0x000e2e0000002100 */
[----:B------:R-:W0:Y:S08]  /*0020*/  S2UR UR4, SR_CTAID.X ;  /* 0x00000000000479c3 */ /* 0x000e300000002500 */
[----:B------:R-:W0:Y:S02]  /*0030*/  LDC R3, c[0x0][0x360] ;  /* 0x0000d800ff037b82 */ /* 0x000e240000000800 */
[----:B0-----:R-:W-:-:S05]  /*0040*/  IMAD R0, R3, UR4, R0 ;  /* 0x0000000403007c24 */ /* 0x001fca000f8e0200 */
[----:B------:R-:W-:-:S13]  /*0050*/  ISETP.GT.AND P0, PT, R0, 0x3e7, PT ;  /* 0x000003e70000780c */ /* 0x000fda0003f04270 */
[----:B------:R-:W-:Y:S05]  /*0060*/  @P0 EXIT ;  /* 0x000000000000094d */ /* 0x000fea0003800000 */
[----:B------:R-:W0:Y:S01]  /*0070*/  LDC.64 R4, c[0x0][0x388] ;  /* 0x0000e200ff047b82 */ /* 0x000e220000000a00 */
[----:B------:R-:W0:Y:S07]  /*0080*/  LDCU.64 UR4, c[0x0][0x358] ;  /* 0x00006b00ff0477ac */ /* 0x000e2e0008000a00 */
[----:B------:R-:W1:Y:S01]  /*0090*/  LDC.64 R2, c[0x0][0x388] ;  /* 0x0000e200ff027b82 */ /* 0x000e620000000a00 */
[----:B0-----:R-:W2:Y:S01]  /*00a0*/  LDG.E R4, desc[UR4][R4.64+0x8] ;  /* 0x0000080404047981 */ /* 0x001ea2000c1e1900 */
[----:B------:R-:W-:-:S02]  /*00b0*/  CS2R R6, SRZ ;  /* 0x0000000000067805 */ /* 0x000fc4000001ff00 */
[----:B--2---:R-:W-:-:S13]  /*00c0*/  ISETP.NE.AND P0, PT, R4, -0x1, PT ;  /* 0xffffffff0400780c */ /* 0x004fda0003f05270 */
[----:B-1----:R-:W-:Y:S05]  /*00d0*/  @!P0 BRA `(.L_x_0) ;  /* 0x0000000000608947 */ /* 0x002fea0003800000 */
[----:B------:R-:W-:Y:S01]  /*00e0*/  BSSY.RECONVERGENT B0, `(.L_x_0) ;  /* 0x0000017000007945 */ /* 0x000fe20003800200 */
[----:B------:R-:W-:Y:S02]  /*00f0*/  MOV R11, R4 ;  /* 0x00000004000b7202 */ /* 0x000fe40000000f00 */
[----:B------:R-:W-:-:S07]  /*0100*/  CS2R R6, SRZ ;  /* 0x0000000000067805 */ /* 0x000fce000001ff00 */
.L_x_1:
[----:B------:R-:W0:Y:S01]  /*0110*/  LDC.64 R4, c[0x0][0x388] ;  /* 0x0000e200ff047b82 */ /* 0x000e220000000a00 */
[----:B------:R-:W-:Y:S02]  /*0120*/  IMAD R9, R7, 0x14, RZ ;  /* 0x0000001407097824 */ /* 0x000fe400078e02ff */
[----:B0-----:R-:W-:-:S04]  /*0130*/  IMAD.WIDE.U32 R6, R6, 0x14, R4 ;  /* 0x0000001406067825 */ /* 0x001fc800078e0004 */
[----:B------:R-:W-:Y:S01]  /*0140*/  IMAD.MOV.U32 R8, RZ, RZ, R6 ;  /* 0x000000ffff087224 */ /* 0x000fe200078e0006 */
[----:B------:R-:W-:Y:S02]  /*0150*/  IADD3 R9, PT, PT, R7, R9, RZ ;  /* 0x0000000907097210 */ /* 0x000fe40007ffe0ff */
[----:B------:R-:W0:Y:S03]  /*0160*/  LDC.64 R6, c[0x0][0x380] ;  /* 0x0000e000ff067b82 */ /* 0x000e260000000a00 */
[----:B------:R-:W2:Y:S02]  /*0170*/  LDG.E R13, desc[UR4][R8.64] ;  /* 0x00000004080d7981 */ /* 0x000ea4000c1e1900 */
[----:B--2---:R-:W-:-:S04]  /*0180*/  IMAD R13, R0, 0xa, R13 ;  /* 0x0000000a000d7824 */ /* 0x004fc800078e020d */
[----:B0-----:R-:W-:Y:S02]  /*0190*/  IMAD.WIDE R6, R13, 0x4, R6 ;  /* 0x000000040d067825 */ /* 0x001fe400078e0206 */
[----:B------:R-:W2:Y:S04]  /*01a0*/  LDG.E R13, desc[UR4][R8.64+0x4] ;  /* 0x00000404080d7981 */ /* 0x000ea8000c1e1900 */
[----:B------:R-:W2:Y:S02]  /*01b0*/  LDG.E R6, desc[UR4][R6.64] ;  /* 0x0000000406067981 */ /* 0x000ea4000c1e1900 */
[----:B--2---:R-:W-:-:S13]  /*01c0*/  FSETP.GTU.AND P0, PT, R6, R13, PT ;  /* 0x0000000d0600720b */ /* 0x004fda0003f0c000 */
[----:B------:R-:W2:Y:S02]  /*01d0*/  @P0 LDG.E R11, desc[UR4][R8.64+0xc] ;  /* 0x00000c04080b0981 */ /* 0x000ea4000c1e1900 */
[----:B--2---:R-:W-:Y:S01]  /*01e0*/  IMAD.WIDE R4, R11, 0x14, R4 ;  /* 0x000000140b047825 */ /* 0x004fe200078e0204 */
[----:B------:R-:W-:Y:S02]  /*01f0*/  SHF.R.S32.HI R10, RZ, 0x1f, R11 ;  /* 0x0000001fff0a7819 */ /* 0x000fe4000001140b */
[----:B------:R-:W-:Y:S02]  /*0200*/  MOV R6, R11 ;  /* 0x0000000b00067202 */ /* 0x000fe40000000f00 */
[----:B------:R-:W2:Y:S01]  /*0210*/  LDG.E R11, desc[UR4][R4.64+0x8] ;  /* 0x00000804040b7981 */ /* 0x000ea2000c1e1900 */
[----:B------:R-:W-:Y:S01]  /*0220*/  IMAD.MOV.U32 R7, RZ, RZ, R10 ;  /* 0x000000ffff077224 */ /* 0x000fe200078e000a */
[----:B--2---:R-:W-:-:S13]  /*0230*/  ISETP.NE.AND P0, PT, R11, -0x1, PT ;  /* 0xffffffff0b00780c */ /* 0x004fda0003f05270 */
[----:B------:R-:W-:Y:S05]  /*0240*/  @P0 BRA `(.L_x_1) ;  /* 0xfffffffc00b00947 */ /* 0x000fea000383ffff */
[----:B------:R-:W-:Y:S05]  /*0250*/  BSYNC.RECONVERGENT B0 ;  /* 0x0000000000007941 */ /* 0x000fea0003800200 */
.L_x_0:
[----:B------:R-:W-:Y:S02]  /*0260*/  IMAD R5, R7, 0x14, RZ ;  /* 0x0000001407057824 */ /* 0x000fe400078e02ff */
[----:B------:R-:W-:-:S05]  /*0270*/  IMAD.WIDE.U32 R2, R6, 0x14, R2 ;  /* 0x0000001406027825 */ /* 0x000fca00078e0002 */
[----:B------:R-:W-:Y:S02]  /*0280*/  IADD3 R5, PT, PT, R3, R5, RZ ;  /* 0x0000000503057210 */ /* 0x000fe40007ffe0ff */
[----:B------:R-:W-:Y:S02]  /*0290*/  MOV R4, R2 ;  /* 0x0000000200047202 */ /* 0x000fe40000000f00 */
[----:B------:R-:W0:Y:S03]  /*02a0*/  LDC.64 R2, c[0x0][0x390] ;  /* 0x0000e400ff027b82 */ /* 0x000e260000000a00 */
[----:B------:R-:W2:Y:S01]  /*02b0*/  LDG.E R5, desc[UR4][R4.64+0x10] ;  /* 0x0000100404057981 */ /* 0x000ea2000c1e1900 */
[----:B0-----:R-:W-:-:S05]  /*02c0*/  IMAD.WIDE R2, R0, 0x4, R2 ;  /* 0x0000000400027825 */ /* 0x001fca00078e0202 */
[----:B--2---:R-:W-:Y:S01]  /*02d0*/  STG.E desc[UR4][R2.64], R5 ;  /* 0x0000000502007986 */ /* 0x004fe2000c101904 */
[----:B------:R-:W-:Y:S05]  /*02e0*/  EXIT ;  /* 0x000000000000794d */ /* 0x000fea0003800000 */
.L_x_2:
[----:B------:R-:W-:-:S00]  /*02f0*/  BRA `(.L_x_2) ;  /* 0xfffffffc00fc7947 */ /* 0x000fc0000383ffff */
[----:B------:R-:W-:-:S00]  /*0300*/  NOP ;  /* 0x0000000000007918 */ /* 0x000fc00000000000 */
[----:B------:R-:W-:-:S00]  /*0310*/  NOP ;  /* 0x0000000000007918 */ /* 0x000fc00000000000 */
[----:B------:R-:W-:-:S00]  /*0320*/  NOP ;  /* 0x0000000000007918 */ /* 0x000fc00000000000 */
[----:B------:R-:W-:-:S00]  /*0330*/  NOP ;  /* 0x0000000000007918 */ /* 0x000fc00000000000 */
[----:B------:R-:W-:-:S00]  /*0340*/  NOP ;  /* 0x0000000000007918 */ /* 0x000fc00000000000 */
[----:B------:R-:W-:-:S00]  /*0350*/  NOP ;  /* 0x0000000000007918 */ /* 0x000fc00000000000 */
[----:B------:R-:W-:-:S00]  /*0360*/  NOP ;  /* 0x0000000000007918 */ /* 0x000fc00000000000 */
[----:B------:R-:W-:-:S00]  /*0370*/  NOP ;  /* 0x0000000000007918 */ /* 0x000fc00000000000 */
.L_x_13:


//--------------------- .text._Z10build_treePfPiP4NodeP17curandStateXORWOW --------------------------
	.section	.text._Z10build_treePfPiP4NodeP17curandStateXORWOW,"ax",@progbits
	.align	128
        .global         _Z10build_treePfPiP4NodeP17curandStateXORWOW
        .type           _Z10build_treePfPiP4NodeP17curandStateXORWOW,@function
        .size           _Z10build_treePfPiP4NodeP17curandStateXORWOW,(.L_x_14 - _Z10build_treePfPiP4NodeP17curandStateXORWOW)
        .other          _Z10build_treePfPiP4NodeP17curandStateXORWOW,@"STO_CUDA_ENTRY STV_DEFAULT"
_Z10build_treePfPiP4NodeP17curandStateXORWOW:
.text._Z10build_treePfPiP4NodeP17curandStateXORWOW:
        /* <DEDUP_REMOVED lines=8> */
[----:B------:R-:W1:Y:S01]  /*0080*/  LDCU.64 UR4, c[0x0][0x358] ;  /* 0x00006b00ff0477ac */ /* 0x000e620008000a00 */
[----:B0-----:R-:W-:-:S05]  /*0090*/  IMAD.WIDE R2, R10, 0x30, R2 ;  /* 0x000000300a027825 */ /* 0x001fca00078e0202 */
[----:B-1----:R-:W2:Y:S04]  /*00a0*/  LDG.E.64 R4, desc[UR4][R2.64] ;  /* 0x0000000402047981 */ /* 0x002ea8000c1e1b00 */
[----:B------:R-:W3:Y:S04]  /*00b0*/  LDG.E.64 R6, desc[UR4][R2.64+0x10] ;  /* 0x0000100402067981 */ /* 0x000ee8000c1e1b00 */
[----:B------:R-:W4:Y:S01]  /*00c0*/  LDG.E.64 R8, desc[UR4][R2.64+0x8] ;  /* 0x0000080402087981 */ /* 0x000f22000c1e1b00 */
[----:B------:R-:W0:Y:S01]  /*00d0*/  I2F.U32.RP R11, 0x1 ;  /* 0x00000001000b7906 */ /* 0x000e220000209000 */
[----:B------:R-:W-:-:S07]  /*00e0*/  IABS R0, R10 ;  /* 0x0000000a00007213 */ /* 0x000fce0000000000 */
[----:B0-----:R-:W0:Y:S02]  /*00f0*/  MUFU.RCP R11, R11 ;  /* 0x0000000b000b7308 */ /* 0x001e240000001000 */
[----:B0-----:R-:W-:-:S06]  /*0100*/  VIADD R12, R11, 0xffffffe ;  /* 0x0ffffffe0b0c7836 */ /* 0x001fcc0000000000 */
[----:B------:R0:W1:Y:S02]  /*0110*/  F2I.FTZ.U32.TRUNC.NTZ R13, R12 ;  /* 0x0000000c000d7305 */ /* 0x000064000021f000 */
[----:B0-----:R-:W-:Y:S02]  /*0120*/  HFMA2 R12, -RZ, RZ, 0, 0 ;  /* 0x00000000ff0c7431 */ /* 0x001fe400000001ff */
[----:B-1----:R-:W-:-:S04]  /*0130*/  IMAD.MOV R15, RZ, RZ, -R13 ;  /* 0x000000ffff0f7224 */ /* 0x002fc800078e0a0d */
[----:B------:R-:W-:-:S06]  /*0140*/  IMAD.HI.U32 R13, R13, R15, R12 ;  /* 0x0000000f0d0d7227 */ /* 0x000fcc00078e000c */
[----:B------:R-:W-:-:S04]  /*0150*/  IMAD.HI.U32 R13, R13, R0, RZ ;  /* 0x000000000d0d7227 */ /* 0x000fc800078e00ff */
[----:B------:R-:W-:-:S05]  /*0160*/  IMAD.IADD R15, R0, 0x1, -R13 ;  /* 0x00000001000f7824 */ /* 0x000fca00078e0a0d */
[----:B------:R-:W-:-:S13]  /*0170*/  ISETP.GE.U32.AND P0, PT, R15, 0x1, PT ;  /* 0x000000010f00780c */ /* 0x000fda0003f06070 */
[----:B------:R-:W-:Y:S01]  /*0180*/  @P0 VIADD R15, R15, 0xffffffff ;  /* 0xffffffff0f0f0836 */ /* 0x000fe20000000000 */
[----:B------:R-:W-:-:S04]  /*0190*/  ISETP.GE.AND P0, PT, R10, RZ, PT ;  /* 0x000000ff0a00720c */ /* 0x000fc80003f06270 */
[----:B------:R-:W-:-:S13]  /*01a0*/  ISETP.GE.U32.AND P1, PT, R15, 0x1, PT ;  /* 0x000000010f00780c */ /* 0x000fda0003f26070 */
[----:B------:R-:W-:-:S04]  /*01b0*/  @P1 VIADD R15, R15, 0xffffffff ;  /* 0xffffffff0f0f1836 */ /* 0x000fc80000000000 */
[----:B------:R-:W-:Y:S01]  /*01c0*/  @!P0 IMAD.MOV R15, RZ, RZ, -R15 ;  /* 0x000000ffff0f8224 */ /* 0x000fe200078e0a0f */
[----:B--2---:R-:W-:Y:S01]  /*01d0*/  SHF.R.U32.HI R14, RZ, 0x2, R5 ;  /* 0x00000002ff0e7819 */ /* 0x004fe20000011605 */
[----:B------:R-:W-:-:S03]  /*01e0*/  VIADD R12, R4, 0x587c5 ;  /* 0x000587c5040c7836 */ /* 0x000fc60000000000 */
[----:B------:R-:W-:Y:S01]  /*01f0*/  LOP3.LUT R14, R14, R5, RZ, 0x3c, !PT ;  /* 0x000000050e0e7212 */ /* 0x000fe200078e3cff */
[----:B---3--:R-:W-:Y:S01]  /*0200*/  IMAD.SHL.U32 R5, R7, 0x10, RZ ;  /* 0x0000001007057824 */ /* 0x008fe200078e00ff */
[----:B------:R-:W-:Y:S02]  /*0210*/  MOV R23, R6 ;  /* 0x0000000600177202 */ /* 0x000fe40000000f00 */
[----:B------:R-:W-:Y:S01]  /*0220*/  SHF.L.U32 R11, R14, 0x1, RZ ;  /* 0x000000010e0b7819 */ /* 0x000fe200000006ff */
[----:B----4-:R-:W-:-:S03]  /*0230*/  IMAD.MOV.U32 R22, RZ, RZ, R9 ;  /* 0x000000ffff167224 */ /* 0x010fc600078e0009 */
[----:B------:R-:W-:Y:S02]  /*0240*/  LOP3.LUT R14, R14, R11, R5, 0x96, !PT ;  /* 0x0000000b0e0e7212 */ /* 0x000fe400078e9605 */
[----:B------:R-:W0:Y:S01]  /*0250*/  LDC.64 R4, c[0x0][0x390] ;  /* 0x0000e400ff047b82 */ /* 0x000e220000000a00 */
[----:B------:R-:W-:Y:S01]  /*0260*/  STG.E.64 desc[UR4][R2.64+0x8], R22 ;  /* 0x0000081602007986 */ /* 0x000fe2000c101b04 */
[----:B------:R-:W-:-:S04]  /*0270*/  LOP3.LUT R11, R14, R7, RZ, 0x3c, !PT ;  /* 0x000000070e0b7212 */ /* 0x000fc800078e3cff */
[----:B------:R-:W-:-:S05]  /*0280*/  IADD3 R13, PT, PT, R11, R12, RZ ;  /* 0x0000000c0b0d7210 */ /* 0x000fca0007ffe0ff */
[----:B------:R-:W-:-:S05]  /*0290*/  IMAD.HI.U32 R10, R13, -0x33333333, RZ ;  /* 0xcccccccd0d0a7827 */ /* 0x000fca00078e00ff */
[----:B------:R-:W-:-:S05]  /*02a0*/  SHF.R.U32.HI R10, RZ, 0x3, R10 ;  /* 0x00000003ff0a7819 */ /* 0x000fca000001160a */
[----:B------:R-:W-:Y:S01]  /*02b0*/  IMAD R21, R10, -0xa, R13 ;  /* 0xfffffff60a157824 */ /* 0x000fe200078e020d */
[----:B------:R-:W-:Y:S01]  /*02c0*/  MOV R13, R8 ;  /* 0x00000008000d7202 */ /* 0x000fe20000000f00 */
[----:B------:R-:W-:Y:S02]  /*02d0*/  IMAD.MOV.U32 R10, RZ, RZ, R7 ;  /* 0x000000ffff0a7224 */ /* 0x000fe400078e0007 */
[C---:B0-----:R-:W-:Y:S02]  /*02e0*/  IMAD.WIDE R8, R15.reuse, 0x14, R4 ;  /* 0x000000140f087825 */ /* 0x041fe400078e0204 */
[----:B------:R-:W-:Y:S04]  /*02f0*/  STG.E.64 desc[UR4][R2.64], R12 ;  /* 0x0000000c02007986 */ /* 0x000fe8000c101b04 */
[----:B------:R-:W-:Y:S04]  /*0300*/  STG.E.64 desc[UR4][R2.64+0x10], R10 ;  /* 0x0000100a02007986 */ /* 0x000fe8000c101b04 */
[----:B------:R0:W-:Y:S04]  /*0310*/  STG.E desc[UR4][R8.64], R21 ;  /* 0x0000001508007986 */ /* 0x0001e8000c101904 */
[----:B------:R-:W2:Y:S04]  /*0320*/  LDG.E.64 R6, desc[UR4][R2.64] ;  /* 0x0000000402067981 */ /* 0x000ea8000c1e1b00 */
[----:B------:R-:W3:Y:S04]  /*0330*/  LDG.E.64 R18, desc[UR4][R2.64+0x10] ;  /* 0x0000100402127981 */ /* 0x000ee8000c1e1b00 */
[----:B------:R-:W4:Y:S01]  /*0340*/  LDG.E.64 R16, desc[UR4][R2.64+0x8] ;  /* 0x0000080402107981 */ /* 0x000f22000c1e1b00 */
[----:B------:R-:W-:-:S04]  /*0350*/  IMAD.SHL.U32 R15, R15, 0x2, RZ ;  /* 0x000000020f0f7824 */ /* 0x000fc800078e00ff */
[C---:B0-----:R-:W-:Y:S01]  /*0360*/  VIADD R21, R15.reuse, 0x1 ;  /* 0x000000010f157836 */ /* 0x041fe20000000000 */
[----:B------:R-:W-:Y:S02]  /*0370*/  IADD3 R23, PT, PT, R15, 0x2, RZ ;  /* 0x000000020f177810 */ /* 0x000fe40007ffe0ff */
[----:B--2---:R-:W-:Y:S01]  /*0380*/  SHF.R.U32.HI R14, RZ, 0x2, R7 ;  /* 0x00000002ff0e7819 */ /* 0x004fe20000011607 */
[----:B------:R-:W-:Y:S02]  /*0390*/  VIADD R10, R6, 0x587c5 ;  /* 0x000587c5060a7836 */ /* 0x000fe40000000000 */
[----:B------:R-:W-:Y:S01]  /*03a0*/  HFMA2 R6, -RZ, RZ, 0.1171875, 0 ;  /* 0x2f800000ff067431 */ /* 0x000fe200000001ff */
[----:B------:R-:W-:Y:S01]  /*03b0*/  LOP3.LUT R14, R14, R7, RZ, 0x3c, !PT ;  /* 0x000000070e0e7212 */ /* 0x000fe200078e3cff */
[----:B---3--:R-:W-:Y:S01]  /*03c0*/  IMAD.SHL.U32 R7, R19, 0x10, RZ ;  /* 0x0000001013077824 */ /* 0x008fe200078e00ff */
[----:B------:R-:W-:Y:S01]  /*03d0*/  MOV R26, R19 ;  /* 0x00000013001a7202 */ /* 0x000fe20000000f00 */
[----:B------:R-:W-:Y:S01]  /*03e0*/  IMAD.MOV.U32 R25, RZ, RZ, R18 ;  /* 0x000000ffff197224 */ /* 0x000fe200078e0012 */
[----:B----4-:R-:W-:Y:S01]  /*03f0*/  MOV R24, R17 ;  /* 0x0000001100187202 */ /* 0x010fe20000000f00 */
[----:B------:R-:W-:-:S02]  /*0400*/  IMAD.SHL.U32 R20, R14, 0x2, RZ ;  /* 0x000000020e147824 */ /* 0x000fc400078e00ff */
[----:B------:R-:W-:Y:S02]  /*0410*/  IMAD.MOV.U32 R11, RZ, RZ, R16 ;  /* 0x000000ffff0b7224 */ /* 0x000fe400078e0010 */
[----:B------:R-:W-:Y:S01]  /*0420*/  STG.E.64 desc[UR4][R2.64+0x8], R24 ;  /* 0x0000081802007986 */ /* 0x000fe2000c101b04 */
[----:B------:R-:W-:-:S03]  /*0430*/  LOP3.LUT R20, R14, R20, R7, 0x96, !PT ;  /* 0x000000140e147212 */ /* 0x000fc600078e9607 */
[----:B------:R0:W-:Y:S01]  /*0440*/  STG.E.64 desc[UR4][R2.64], R10 ;  /* 0x0000000a02007986 */ /* 0x0001e2000c101b04 */
[----:B------:R-:W-:-:S05]  /*0450*/  LOP3.LUT R27, R20, R19, RZ, 0x3c, !PT ;  /* 0x00000013141b7212 */ /* 0x000fca00078e3cff */
[----:B------:R-:W-:Y:S01]  /*0460*/  IMAD.IADD R7, R27, 0x1, R10 ;  /* 0x000000011b077824 */ /* 0x000fe200078e020a */
[----:B------:R-:W-:Y:S04]  /*0470*/  STG.E.64 desc[UR4][R2.64+0x10], R26 ;  /* 0x0000101a02007986 */ /* 0x000fe8000c101b04 */
[----:B------:R-:W-:Y:S01]  /*0480*/  I2FP.F32.U32 R7, R7 ;  /* 0x0000000700077245 */ /* 0x000fe20000201000 */
[----:B------:R-:W-:Y:S04]  /*0490*/  STG.E desc[UR4][R8.64+0x8], R21 ;  /* 0x0000081508007986 */ /* 0x000fe8000c101904 */
[----:B------:R-:W-:Y:S01]  /*04a0*/  FFMA R7, R7, R6, 1.1641532182693481445e-10 ;  /* 0x2f00000007077423 */ /* 0x000fe20000000006 */
[----:B------:R-:W-:Y:S04]  /*04b0*/  STG.E desc[UR4][R8.64+0xc], R23 ;  /* 0x00000c1708007986 */ /* 0x000fe8000c101904 */
[----:B------:R1:W-:Y:S04]  /*04c0*/  STG.E desc[UR4][R8.64+0x4], R7 ;  /* 0x0000040708007986 */ /* 0x0003e8000c101904 */
[----:B------:R-:W1:Y:S04]  /*04d0*/  LDG.E.64 R16, desc[UR4][R2.64] ;  /* 0x0000000402107981 */ /* 0x000e68000c1e1b00 */
[----:B------:R-:W2:Y:S04]  /*04e0*/  LDG.E.64 R12, desc[UR4][R2.64+0x10] ;  /* 0x00001004020c7981 */ /* 0x000ea8000c1e1b00 */
[----:B------:R-:W3:Y:S01]  /*04f0*/  LDG.E.64 R14, desc[UR4][R2.64+0x8] ;  /* 0x00000804020e7981 */ /* 0x000ee2000c1e1b00 */
[----:B------:R-:W4:Y:S08]  /*0500*/  I2F.U32.RP R20, 0x2 ;  /* 0x0000000200147906 */ /* 0x000f300000209000 */
[----:B----4-:R-:W4:Y:S02]  /*0510*/  MUFU.RCP R20, R20 ;  /* 0x0000001400147308 */ /* 0x010f240000001000 */
[----:B----4-:R-:W-:-:S06]  /*0520*/  VIADD R18, R20, 0xffffffe ;  /* 0x0ffffffe14127836 */ /* 0x010fcc0000000000 */
[----:B------:R4:W0:Y:S02]  /*0530*/  F2I.FTZ.U32.TRUNC.NTZ R19, R18 ;  /* 0x0000001200137305 */ /* 0x000824000021f000 */
[----:B----4-:R-:W-:Y:S02]  /*0540*/  HFMA2 R18, -RZ, RZ, 0, 0 ;  /* 0x00000000ff127431 */ /* 0x010fe400000001ff */
[----:B0-----:R-:W-:-:S04]  /*0550*/  IMAD.U32 R11, R19, -0x2, RZ ;  /* 0xfffffffe130b7824 */ /* 0x001fc800078e00ff */
[----:B------:R-:W-:-:S06]  /*0560*/  IMAD.HI.U32 R19, R19, R11, R18 ;  /* 0x0000000b13137227 */ /* 0x000fcc00078e0012 */
[----:B------:R-:W-:-:S04]  /*0570*/  IMAD.HI.U32 R19, R19, R0, RZ ;  /* 0x0000000013137227 */ /* 0x000fc800078e00ff */
[----:B------:R-:W-:-:S05]  /*0580*/  IMAD R19, R19, -0x2, R0 ;  /* 0xfffffffe13137824 */ /* 0x000fca00078e0200 */
[----:B------:R-:W-:-:S13]  /*0590*/  ISETP.GE.U32.AND P1, PT, R19, 0x2, PT ;  /* 0x000000021300780c */ /* 0x000fda0003f26070 */
[----:B------:R-:W-:-:S05]  /*05a0*/  @P1 VIADD R19, R19, 0xfffffffe ;  /* 0xfffffffe13131836 */ /* 0x000fca0000000000 */
[----:B------:R-:W-:-:S13]  /*05b0*/  ISETP.GE.U32.AND P1, PT, R19, 0x2, PT ;  /* 0x000000021300780c */ /* 0x000fda0003f26070 */
[----:B------:R-:W-:-:S04]  /*05c0*/  @P1 VIADD R19, R19, 0xfffffffe ;  /* 0xfffffffe13131836 */ /* 0x000fc80000000000 */
[----:B------:R-:W-:Y:S01]  /*05d0*/  @!P0 IMAD.MOV R19, RZ, RZ, -R19 ;  /* 0x000000ffff138224 */ /* 0x000fe200078e0a13 */
[----:B-1----:R-:W-:Y:S01]  /*05e0*/  SHF.R.U32.HI R8, RZ, 0x2, R17 ;  /* 0x00000002ff087819 */ /* 0x002fe20000011611 */
[----:B------:R-:W-:-:S03]  /*05f0*/  VIADD R16, R16, 0x587c5 ;  /* 0x000587c510107836 */ /* 0x000fc60000000000 */
[----:B------:R-:W-:Y:S01]  /*0600*/  LOP3.LUT R8, R8, R17, RZ, 0x3c, !PT ;  /* 0x0000001108087212 */ /* 0x000fe200078e3cff */
[----:B--2---:R-:W-:Y:S01]  /*0610*/  IMAD.SHL.U32 R7, R13, 0x10, RZ ;  /* 0x000000100d077824 */ /* 0x004fe200078e00ff */
[----:B------:R-:W-:Y:S02]  /*0620*/  MOV R25, R12 ;  /* 0x0000000c00197202 */ /* 0x000fe40000000f00 */
[C---:B------:R-:W-:Y:S01]  /*0630*/  SHF.L.U32 R9, R8.reuse, 0x1, RZ ;  /* 0x0000000108097819 */ /* 0x040fe200000006ff */
[----:B---3--:R-:W-:Y:S01]  /*0640*/  IMAD.MOV.U32 R24, RZ, RZ, R15 ;  /* 0x000000ffff187224 */ /* 0x008fe200078e000f */
[----:B------:R-:W-:Y:S02]  /*0650*/  MOV R17, R14 ;  /* 0x0000000e00117202 */ /* 0x000fe40000000f00 */
[----:B------:R-:W-:Y:S02]  /*0660*/  LOP3.LUT R8, R8, R9, R7, 0x96, !PT ;  /* 0x0000000908087212 */ /* 0x000fe400078e9607 */
[----:B------:R-:W-:Y:S02]  /*0670*/  STG.E.64 desc[UR4][R2.64+0x8], R24 ;  /* 0x0000081802007986 */ /* 0x000fe4000c101b04 */
[----:B------:R-:W-:-:S02]  /*0680*/  LOP3.LUT R9, R8, R13, RZ, 0x3c, !PT ;  /* 0x0000000d08097212 */ /* 0x000fc400078e3cff */
[----:B------:R-:W-:Y:S02]  /*0690*/  STG.E.64 desc[UR4][R2.64], R16 ;  /* 0x0000001002007986 */ /* 0x000fe4000c101b04 */
[----:B------:R-:W-:-:S05]  /*06a0*/  IADD3 R8, PT, PT, R9, R16, RZ ;  /* 0x0000001009087210 */ /* 0x000fca0007ffe0ff */
[----:B------:R-:W-:-:S05]  /*06b0*/  IMAD.HI.U32 R7, R8, -0x33333333, RZ ;  /* 0xcccccccd08077827 */ /* 0x000fca00078e00ff */
[----:B------:R-:W-:Y:S01]  /*06c0*/  SHF.R.U32.HI R11, RZ, 0x3, R7 ;  /* 0x00000003ff0b7819 */ /* 0x000fe20000011607 */
[----:B------:R-:W-:-:S04]  /*06d0*/  VIADD R7, R19, 0x1 ;  /* 0x0000000113077836 */ /* 0x000fc80000000000 */
[----:B------:R-:W-:Y:S02]  /*06e0*/  IMAD R19, R11, -0xa, R8 ;  /* 0xfffffff60b137824 */ /* 0x000fe400078e0208 */
[----:B------:R-:W-:Y:S02]  /*06f0*/  IMAD.MOV.U32 R8, RZ, RZ, R13 ;  /* 0x000000ffff087224 */ /* 0x000fe400078e000d */
[----:B------:R-:W-:-:S03]  /*0700*/  IMAD.WIDE R10, R7, 0x14, R4 ;  /* 0x00000014070a7825 */ /* 0x000fc600078e0204 */
[----:B------:R0:W-:Y:S04]  /*0710*/  STG.E.64 desc[UR4][R2.64+0x10], R8 ;  /* 0x0000100802007986 */ /* 0x0001e8000c101b04 */
[----:B------:R-:W-:Y:S04]  /*0720*/  STG.E desc[UR4][R10.64], R19 ;  /* 0x000000130a007986 */ /* 0x000fe8000c101904 */
[----:B------:R-:W2:Y:S04]  /*0730*/  LDG.E.64 R20, desc[UR4][R2.64] ;  /* 0x0000000402147981 */ /* 0x000ea8000c1e1b00 */
[----:B------:R-:W3:Y:S04]  /*0740*/  LDG.E.64 R12, desc[UR4][R2.64+0x10] ;  /* 0x00001004020c7981 */ /* 0x000ee8000c1e1b00 */
[----:B------:R-:W4:Y:S01]  /*0750*/  LDG.E.64 R14, desc[UR4][R2.64+0x8] ;  /* 0x00000804020e7981 */ /* 0x000f22000c1e1b00 */
[----:B--2---:R-:W-:-:S02]  /*0760*/  SHF.R.U32.HI R18, RZ, 0x2, R21 ;  /* 0x00000002ff127819 */ /* 0x004fc40000011615 */
[----:B0-----:R-:W-:Y:S02]  /*0770*/  IADD3 R8, PT, PT, R20, 0x587c5, RZ ;  /* 0x000587c514087810 */ /* 0x001fe40007ffe0ff */
[----:B------:R-:W-:Y:S01]  /*0780*/  LOP3.LUT R18, R18, R21, RZ, 0x3c, !PT ;  /* 0x0000001512127212 */ /* 0x000fe200078e3cff */
[----:B---3--:R-:W-:Y:S02]  /*0790*/  IMAD.SHL.U32 R21, R13, 0x10, RZ ;  /* 0x000000100d157824 */ /* 0x008fe400078e00ff */
[----:B------:R-:W-:Y:S02]  /*07a0*/  IMAD.MOV.U32 R16, RZ, RZ, R13 ;  /* 0x000000ffff107224 */ /* 0x000fe400078e000d */
[C---:B------:R-:W-:Y:S02]  /*07b0*/  IMAD.SHL.U32 R22, R18.reuse, 0x2, RZ ;  /* 0x0000000212167824 */ /* 0x040fe400078e00ff */
[----:B------:R-:W-:Y:S02]  /*07c0*/  IMAD.MOV.U32 R25, RZ, RZ, R12 ;  /* 0x000000ffff197224 */ /* 0x000fe400078e000c */
[----:B----4-:R-:W-:Y:S01]  /*07d0*/  IMAD.MOV.U32 R24, RZ, RZ, R15 ;  /* 0x000000ffff187224 */ /* 0x010fe200078e000f */
[----:B------:R-:W-:-:S04]  /*07e0*/  LOP3.LUT R22, R18, R22, R21, 0x96, !PT ;  /* 0x0000001612167212 */ /* 0x000fc800078e9615 */
[----:B------:R-:W-:Y:S01]  /*07f0*/  LOP3.LUT R17, R22, R13, RZ, 0x3c, !PT ;  /* 0x0000000d16117212 */ /* 0x000fe200078e3cff */
[----:B------:R-:W-:Y:S01]  /*0800*/  STG.E.64 desc[UR4][R2.64+0x8], R24 ;  /* 0x0000081802007986 */ /* 0x000fe2000c101b04 */
[----:B------:R-:W-:-:S03]  /*0810*/  SHF.L.U32 R13, R7, 0x1, RZ ;  /* 0x00000001070d7819 */ /* 0x000fc600000006ff */
[----:B------:R-:W-:Y:S01]  /*0820*/  IMAD.IADD R9, R17, 0x1, R8 ;  /* 0x0000000111097824 */ /* 0x000fe200078e0208 */
[----:B------:R0:W-:Y:S01]  /*0830*/  STG.E.64 desc[UR4][R2.64+0x10], R16 ;  /* 0x0000101002007986 */ /* 0x0001e2000c101b04 */
[C---:B------:R-:W-:Y:S02]  /*0840*/  VIADD R21, R13.reuse, 0x1 ;  /* 0x000000010d157836 */ /* 0x040fe40000000000 */
[----:B------:R-:W-:Y:S01]  /*0850*/  VIADD R23, R13, 0x2 ;  /* 0x000000020d177836 */ /* 0x000fe20000000000 */
[----:B------:R-:W-:Y:S02]  /*0860*/  I2FP.F32.U32 R7, R9 ;  /* 0x0000000900077245 */ /* 0x000fe40000201000 */
[----:B------:R-:W-:-:S03]  /*0870*/  MOV R9, R14 ;  /* 0x0000000e00097202 */ /* 0x000fc60000000f00 */
[----:B------:R-:W-:Y:S02]  /*0880*/  FFMA R7, R7, R6, 1.1641532182693481445e-10 ;  /* 0x2f00000007077423 */ /* 0x000fe40000000006 */
[----:B------:R1:W-:Y:S04]  /*0890*/  STG.E.64 desc[UR4][R2.64], R8 ;  /* 0x0000000802007986 */ /* 0x0003e8000c101b04 */
[----:B------:R-:W-:Y:S04]  /*08a0*/  STG.E desc[UR4][R10.64+0x8], R21 ;  /* 0x000008150a007986 */ /* 0x000fe8000c101904 */
[----:B------:R-:W-:Y:S04]  /*08b0*/  STG.E desc[UR4][R10.64+0xc], R23 ;  /* 0x00000c170a007986 */ /* 0x000fe8000c101904 */
[----:B------:R2:W-:Y:S04]  /*08c0*/  STG.E desc[UR4][R10.64+0x4], R7 ;  /* 0x000004070a007986 */ /* 0x0005e8000c101904 */
[----:B0-----:R-:W3:Y:S04]  /*08d0*/  LDG.E.64 R16, desc[UR4][R2.64] ;  /* 0x0000000402107981 */ /* 0x001ee8000c1e1b00 */
[----:B------:R-:W2:Y:S04]  /*08e0*/  LDG.E.64 R12, desc[UR4][R2.64+0x10] ;  /* 0x00001004020c7981 */ /* 0x000ea8000c1e1b00 */
[----:B------:R-:W4:Y:S01]  /*08f0*/  LDG.E.64 R14, desc[UR4][R2.64+0x8] ;  /* 0x00000804020e7981 */ /* 0x000f22000c1e1b00 */
[----:B------:R-:W0:Y:S08]  /*0900*/  I2F.U32.RP R20, 0x4 ;  /* 0x0000000400147906 */ /* 0x000e300000209000 */
[----:B0-----:R-:W0:Y:S02]  /*0910*/  MUFU.RCP R20, R20 ;  /* 0x0000001400147308 */ /* 0x001e240000001000 */
[----:B0-----:R-:W-:-:S06]  /*0920*/  IADD3 R18, PT, PT, R20, 0xffffffe, RZ ;  /* 0x0ffffffe14127810 */ /* 0x001fcc0007ffe0ff */
[----:B------:R0:W1:Y:S02]  /*0930*/  F2I.FTZ.U32.TRUNC.NTZ R19, R18 ;  /* 0x0000001200137305 */ /* 0x000064000021f000 */
[----:B0-----:R-:W-:Y:S02]  /*0940*/  IMAD.MOV.U32 R18, RZ, RZ, RZ ;  /* 0x000000ffff127224 */ /* 0x001fe400078e00ff */
[----:B-1----:R-:W-:-:S04]  /*0950*/  IMAD.U32 R9, R19, -0x4, RZ ;  /* 0xfffffffc13097824 */ /* 0x002fc800078e00ff */
[----:B------:R-:W-:-:S06]  /*0960*/  IMAD.HI.U32 R19, R19, R9, R18 ;  /* 0x0000000913137227 */ /* 0x000fcc00078e0012 */
[----:B------:R-:W-:-:S04]  /*0970*/  IMAD.HI.U32 R19, R19, R0, RZ ;  /* 0x0000000013137227 */ /* 0x000fc800078e00ff */
[----:B------:R-:W-:-:S05]  /*0980*/  IMAD R19, R19, -0x4, R0 ;  /* 0xfffffffc13137824 */ /* 0x000fca00078e0200 */
[----:B------:R-:W-:-:S13]  /*0990*/  ISETP.GE.U32.AND P1, PT, R19, 0x4, PT ;  /* 0x000000041300780c */ /* 0x000fda0003f26070 */
[----:B------:R-:W-:-:S04]  /*09a0*/  @P1 IADD3 R19, PT, PT, R19, -0x4, RZ ;  /* 0xfffffffc13131810 */ /* 0x000fc80007ffe0ff */
[----:B------:R-:W-:-:S13]  /*09b0*/  ISETP.GE.U32.AND P1, PT, R19, 0x4, PT ;  /* 0x000000041300780c */ /* 0x000fda0003f26070 */
[----:B------:R-:W-:-:S05]  /*09c0*/  @P1 VIADD R19, R19, 0xfffffffc ;  /* 0xfffffffc13131836 */ /* 0x000fca0000000000 */
[----:B------:R-:W-:Y:S02]  /*09d0*/  @!P0 IADD3 R19, PT, PT, -R19, RZ, RZ ;  /* 0x000000ff13138210 */ /* 0x000fe40007ffe1ff */
[----:B---3--:R-:W-:Y:S02]  /*09e0*/  SHF.R.U32.HI R8, RZ, 0x2, R17 ;  /* 0x00000002ff087819 */ /* 0x008fe40000011611 */
[----:B------:R-:W-:Y:S02]  /*09f0*/  IADD3 R16, PT, PT, R16, 0x587c5, RZ ;  /* 0x000587c510107810 */ /* 0x000fe40007ffe0ff */
[----:B------:R-:W-:Y:S01]  /*0a00*/  LOP3.LUT R8, R8, R17, RZ, 0x3c, !PT ;  /* 0x0000001108087212 */ /* 0x000fe200078e3cff */
[----:B--2---:R-:W-:Y:S02]  /*0a10*/  IMAD.SHL.U32 R7, R13, 0x10, RZ ;  /* 0x000000100d077824 */ /* 0x004fe400078e00ff */
[----:B------:R-:W-:Y:S02]  /*0a20*/  IMAD.MOV.U32 R25, RZ, RZ, R12 ;  /* 0x000000ffff197224 */ /* 0x000fe400078e000c */
[----:B------:R-:W-:-:S02]  /*0a30*/  IMAD.SHL.U32 R9, R8, 0x2, RZ ;  /* 0x0000000208097824 */ /* 0x000fc400078e00ff */
[----:B----4-:R-:W-:Y:S02]  /*0a40*/  IMAD.MOV.U32 R24, RZ, RZ, R15 ;  /* 0x000000ffff187224 */ /* 0x010fe400078e000f */
[----:B------:R-:W-:Y:S01]  /*0a50*/  IMAD.MOV.U32 R17, RZ, RZ, R14 ;  /* 0x000000ffff117224 */ /* 0x000fe200078e000e */
[----:B------:R-:W-:Y:S02]  /*0a60*/  LOP3.LUT R8, R8, R9, R7, 0x96, !PT ;  /* 0x0000000908087212 */ /* 0x000fe400078e9607 */
[----:B------:R-:W-:Y:S02]  /*0a70*/  STG.E.64 desc[UR4][R2.64+0x8], R24 ;  /* 0x0000081802007986 */ /* 0x000fe4000c101b04 */
[----:B------:R-:W-:Y:S02]  /*0a80*/  LOP3.LUT R9, R8, R13, RZ, 0x3c, !PT ;  /* 0x0000000d08097212 */ /* 0x000fe400078e3cff */
[----:B------:R-:W-:Y:S03]  /*0a90*/  STG.E.64 desc[UR4][R2.64], R16 ;  /* 0x0000001002007986 */ /* 0x000fe6000c101b04 */
[----:B------:R-:W-:-:S04]  /*0aa0*/  IMAD.IADD R8, R9, 0x1, R16 ;  /* 0x0000000109087824 */ /* 0x000fc800078e0210 */
[----:B------:R-:W-:-:S05]  /*0ab0*/  IMAD.HI.U32 R7, R8, -0x33333333, RZ ;  /* 0xcccccccd08077827 */ /* 0x000fca00078e00ff */
[----:B------:R-:W-:Y:S01]  /*0ac0*/  SHF.R.U32.HI R11, RZ, 0x3, R7 ;  /* 0x00000003ff0b7819 */ /* 0x000fe20000011607 */
[----:B------:R-:W-:-:S04]  /*0ad0*/  VIADD R7, R19, 0x3 ;  /* 0x0000000313077836 */ /* 0x000fc80000000000 */
[----:B------:R-:W-:Y:S01]  /*0ae0*/  IMAD R19, R11, -0xa, R8 ;  /* 0xfffffff60b137824 */ /* 0x000fe200078e0208 */
[----:B------:R-:W-:Y:S01]  /*0af0*/  MOV R8, R13 ;  /* 0x0000000d00087202 */ /* 0x000fe20000000f00 */
[----:B------:R-:W-:-:S04]  /*0b00*/  IMAD.WIDE R10, R7, 0x14, R4 ;  /* 0x00000014070a7825 */ /* 0x000fc800078e0204 */
[----:B------:R0:W-:Y:S04]  /*0b10*/  STG.E.64 desc[UR4][R2.64+0x10], R8 ;  /* 0x0000100802007986 */ /* 0x0001e8000c101b04 */
[----:B------:R-:W-:Y:S04]  /*0b20*/  STG.E desc[UR4][R10.64], R19 ;  /* 0x000000130a007986 */ /* 0x000fe8000c101904 */
[----:B------:R-:W2:Y:S04]  /*0b30*/  LDG.E.64 R20, desc[UR4][R2.64] ;  /* 0x0000000402147981 */ /* 0x000ea8000c1e1b00 */
[----:B------:R-:W3:Y:S04]  /*0b40*/  LDG.E.64 R12, desc[UR4][R2.64+0x10] ;  /* 0x00001004020c7981 */ /* 0x000ee8000c1e1b00 */
[----:B------:R-:W4:Y:S01]  /*0b50*/  LDG.E.64 R14, desc[UR4][R2.64+0x8] ;  /* 0x00000804020e7981 */ /* 0x000f22000c1e1b00 */
[----:B--2---:R-:W-:Y:S01]  /*0b60*/  SHF.R.U32.HI R18, RZ, 0x2, R21 ;  /* 0x00000002ff127819 */ /* 0x004fe20000011615 */
[----:B0-----:R-:W-:-:S03]  /*0b70*/  VIADD R8, R20, 0x587c5 ;  /* 0x000587c514087836 */ /* 0x001fc60000000000 */
[----:B------:R-:W-:Y:S02]  /*0b80*/  LOP3.LUT R18, R18, R21, RZ, 0x3c, !PT ;  /* 0x0000001512127212 */ /* 0x000fe400078e3cff */
[----:B---3--:R-:W-:Y:S02]  /*0b90*/  SHF.L.U32 R21, R13, 0x4, RZ ;  /* 0x000000040d157819 */ /* 0x008fe400000006ff */
[----:B------:R-:W-:Y:S01]  /*0ba0*/  MOV R16, R13 ;  /* 0x0000000d00107202 */ /* 0x000fe20000000f00 */
[----:B------:R-:W-:Y:S01]  /*0bb0*/  IMAD.SHL.U32 R22, R18, 0x2, RZ ;  /* 0x0000000212167824 */ /* 0x000fe200078e00ff */
[----:B------:R-:W-:Y:S01]  /*0bc0*/  MOV R25, R12 ;  /* 0x0000000c00197202 */ /* 0x000fe20000000f00 */
[----:B----4-:R-:W-:-:S03]  /*0bd0*/  IMAD.MOV.U32 R24, RZ, RZ, R15 ;  /* 0x000000ffff187224 */ /* 0x010fc600078e000f */
[----:B------:R-:W-:Y:S02]  /*0be0*/  LOP3.LUT R22, R18, R22, R21, 0x96, !PT ;  /* 0x0000001612167212 */ /* 0x000fe400078e9615 */
[----:B------:R-:W-:Y:S02]  /*0bf0*/  STG.E.64 desc[UR4][R2.64+0x8], R24 ;  /* 0x0000081802007986 */ /* 0x000fe4000c101b04 */
[----:B------:R-:W-:Y:S01]  /*0c00*/  LOP3.LUT R17, R22, R13, RZ, 0x3c, !PT ;  /* 0x0000000d16117212 */ /* 0x000fe200078e3cff */
[----:B------:R-:W-:-:S04]  /*0c10*/  IMAD.SHL.U32 R13, R7, 0x2, RZ ;  /* 0x00000002070d7824 */ /* 0x000fc800078e00ff */
[----:B------:R-:W-:Y:S01]  /*0c20*/  IMAD.IADD R9, R17, 0x1, R8 ;  /* 0x0000000111097824 */ /* 0x000fe200078e0208 */
[C---:B------:R-:W-:Y:S01]  /*0c30*/  IADD3 R21, PT, PT, R13.reuse, 0x1, RZ ;  /* 0x000000010d157810 */ /* 0x040fe20007ffe0ff */
[----:B------:R-:W-:Y:S01]  /*0c40*/  VIADD R23, R13, 0x2 ;  /* 0x000000020d177836 */ /* 0x000fe20000000000 */
[----:B------:R0:W-:Y:S02]  /*0c50*/  STG.E.64 desc[UR4][R2.64+0x10], R16 ;  /* 0x0000101002007986 */ /* 0x0001e4000c101b04 */
[----:B------:R-:W-:Y:S01]  /*0c60*/  I2FP.F32.U32 R7, R9 ;  /* 0x0000000900077245 */ /* 0x000fe20000201000 */
[----:B------:R-:W-:-:S04]  /*0c70*/  IMAD.MOV.U32 R9, RZ, RZ, R14 ;  /* 0x000000ffff097224 */ /* 0x000fc800078e000e */
[----:B------:R-:W-:Y:S01]  /*0c80*/  FFMA R7, R7, R6, 1.1641532182693481445e-10 ;  /* 0x2f00000007077423 */ /* 0x000fe20000000006 */
[----:B------:R1:W-:Y:S04]  /*0c90*/  STG.E.64 desc[UR4][R2.64], R8 ;  /* 0x0000000802007986 */ /* 0x0003e8000c101b04 */
[----:B------:R-:W-:Y:S04]  /*0ca0*/  STG.E desc[UR4][R10.64+0x8], R21 ;  /* 0x000008150a007986 */ /* 0x000fe8000c101904 */
[----:B------:R-:W-:Y:S04]  /*0cb0*/  STG.E desc[UR4][R10.64+0xc], R23 ;  /* 0x00000c170a007986 */ /* 0x000fe8000c101904 */
[----:B------:R2:W-:Y:S04]  /*0cc0*/  STG.E desc[UR4][R10.64+0x4], R7 ;  /* 0x000004070a007986 */ /* 0x0005e8000c101904 */
[----:B0-----:R-:W3:Y:S04]  /*0cd0*/  LDG.E.64 R16, desc[UR4][R2.64] ;  /* 0x0000000402107981 */ /* 0x001ee8000c1e1b00 */
[----:B------:R-:W4:Y:S04]  /*0ce0*/  LDG.E.64 R12, desc[UR4][R2.64+0x10] ;  /* 0x00001004020c7981 */ /* 0x000f28000c1e1b00 */
[----:B------:R-:W5:Y:S01]  /*0cf0*/  LDG.E.64 R14, desc[UR4][R2.64+0x8] ;  /* 0x00000804020e7981 */ /* 0x000f62000c1e1b00 */
[----:B------:R-:W0:Y:S08]  /*0d00*/  I2F.U32.RP R20, 0x8 ;  /* 0x0000000800147906 */ /* 0x000e300000209000 */
[----:B0-----:R-:W0:Y:S02]  /*0d10*/  MUFU.RCP R20, R20 ;  /* 0x0000001400147308 */ /* 0x001e240000001000 */
[----:B0-----:R-:W-:-:S06]  /*0d20*/  VIADD R18, R20, 0xffffffe ;  /* 0x0ffffffe14127836 */ /* 0x001fcc0000000000 */
[----:B------:R0:W1:Y:S02]  /*0d30*/  F2I.FTZ.U32.TRUNC.NTZ R19, R18 ;  /* 0x0000001200137305 */ /* 0x000064000021f000 */
[----:B0-----:R-:W-:Y:S01]  /*0d40*/  IMAD.MOV.U32 R18, RZ, RZ, RZ ;  /* 0x000000ffff127224 */ /* 0x001fe200078e00ff */
[----:B-1----:R-:W-:-:S05]  /*0d50*/  LEA R9, -R19, RZ, 0x3 ;  /* 0x000000ff13097211 */ /* 0x002fca00078e19ff */
[----:B------:R-:W-:-:S06]  /*0d60*/  IMAD.HI.U32 R19, R19, R9, R18 ;  /* 0x0000000913137227 */ /* 0x000fcc00078e0012 */
[----:B------:R-:W-:-:S04]  /*0d70*/  IMAD.HI.U32 R19, R19, R0, RZ ;  /* 0x0000000013137227 */ /* 0x000fc800078e00ff */
[----:B------:R-:W-:-:S05]  /*0d80*/  IMAD R19, R19, -0x8, R0 ;  /* 0xfffffff813137824 */ /* 0x000fca00078e0200 */
[----:B------:R-:W-:-:S13]  /*0d90*/  ISETP.GE.U32.AND P1, PT, R19, 0x8, PT ;  /* 0x000000081300780c */ /* 0x000fda0003f26070 */
[----:B------:R-:W-:-:S05]  /*0da0*/  @P1 VIADD R19, R19, 0xfffffff8 ;  /* 0xfffffff813131836 */ /* 0x000fca0000000000 */
[----:B------:R-:W-:-:S13]  /*0db0*/  ISETP.GE.U32.AND P1, PT, R19, 0x8, PT ;  /* 0x000000081300780c */ /* 0x000fda0003f26070 */
[----:B------:R-:W-:-:S05]  /*0dc0*/  @P1 IADD3 R19, PT, PT, R19, -0x8, RZ ;  /* 0xfffffff813131810 */ /* 0x000fca0007ffe0ff */
[----:B------:R-:W-:Y:S01]  /*0dd0*/  @!P0 IMAD.MOV R19, RZ, RZ, -R19 ;  /* 0x000000ffff138224 */ /* 0x000fe200078e0a13 */
[----:B---3--:R-:W-:Y:S01]  /*0de0*/  SHF.R.U32.HI R8, RZ, 0x2, R17 ;  /* 0x00000002ff087819 */ /* 0x008fe20000011611 */
[----:B------:R-:W-:-:S03]  /*0df0*/  VIADD R16, R16, 0x587c5 ;  /* 0x000587c510107836 */ /* 0x000fc60000000000 */
[----:B------:R-:W-:Y:S01]  /*0e00*/  LOP3.LUT R8, R8, R17, RZ, 0x3c, !PT ;  /* 0x0000001108087212 */ /* 0x000fe200078e3cff */
[----:B----4-:R-:W-:Y:S01]  /*0e10*/  IMAD.MOV.U32 R25, RZ, RZ, R12 ;  /* 0x000000ffff197224 */ /* 0x010fe200078e000c */
[----:B--2---:R-:W-:Y:S02]  /*0e20*/  SHF.L.U32 R7, R13, 0x4, RZ ;  /* 0x000000040d077819 */ /* 0x004fe400000006ff */
[----:B-----5:R-:W-:Y:S01]  /*0e30*/  MOV R24, R15 ;  /* 0x0000000f00187202 */ /* 0x020fe20000000f00 */
[C---:B------:R-:W-:Y:S02]  /*0e40*/  IMAD.SHL.U32 R9, R8.reuse, 0x2, RZ ;  /* 0x0000000208097824 */ /* 0x040fe400078e00ff */
[----:B------:R-:W-:Y:S02]  /*0e50*/  IMAD.MOV.U32 R17, RZ, RZ, R14 ;  /* 0x000000ffff117224 */ /* 0x000fe400078e000e */
[----:B------:R-:W-:Y:S01]  /*0e60*/  STG.E.64 desc[UR4][R2.64+0x8], R24 ;  /* 0x0000081802007986 */ /* 0x000fe2000c101b04 */
[----:B------:R-:W-:-:S03]  /*0e70*/  LOP3.LUT R8, R8, R9, R7, 0x96, !PT ;  /* 0x0000000908087212 */ /* 0x000fc600078e9607 */
[----:B------:R-:W-:Y:S01]  /*0e80*/  STG.E.64 desc[UR4][R2.64], R16 ;  /* 0x0000001002007986 */ /* 0x000fe2000c101b04 */
[----:B------:R-:W-:-:S05]  /*0e90*/  LOP3.LUT R9, R8, R13, RZ, 0x3c, !PT ;  /* 0x0000000d08097212 */ /* 0x000fca00078e3cff */
[----:B------:R-:W-:-:S04]  /*0ea0*/  IMAD.IADD R8, R9, 0x1, R16 ;  /* 0x0000000109087824 */ /* 0x000fc800078e0210 */
[----:B------:R-:W-:-:S05]  /*0eb0*/  IMAD.HI.U32 R7, R8, -0x33333333, RZ ;  /* 0xcccccccd08077827 */ /* 0x000fca00078e00ff */
[----:B------:R-:W-:Y:S02]  /*0ec0*/  SHF.R.U32.HI R11, RZ, 0x3, R7 ;  /* 0x00000003ff0b7819 */ /* 0x000fe40000011607 */
[----:B------:R-:W-:-:S03]  /*0ed0*/  IADD3 R7, PT, PT, R19, 0x7, RZ ;  /* 0x0000000713077810 */ /* 0x000fc60007ffe0ff */
        /* <DEDUP_REMOVED lines=8> */
[----:B--2---:R-:W-:Y:S01]  /*0f60*/  SHF.R.U32.HI R18, RZ, 0x2, R21 ;  /* 0x00000002ff127819 */ /* 0x004fe20000011615 */
[----:B0-----:R-:W-:-:S03]  /*0f70*/  VIADD R8, R20, 0x587c5 ;  /* 0x000587c514087836 */ /* 0x001fc60000000000 */
[----:B------:R-:W-:Y:S01]  /*0f80*/  LOP3.LUT R18, R18, R21, RZ, 0x3c, !PT ;  /* 0x0000001512127212 */ /* 0x000fe200078e3cff */
[----:B---3--:R-:W-:Y:S02]  /*0f90*/  IMAD.SHL.U32 R21, R13, 0x10, RZ ;  /* 0x000000100d157824 */ /* 0x008fe400078e00ff */
[----:B------:R-:W-:Y:S01]  /*0fa0*/  IMAD.MOV.U32 R16, RZ, RZ, R13 ;  /* 0x000000ffff107224 */ /* 0x000fe200078e000d */
[C---:B------:R-:W-:Y:S01]  /*0fb0*/  SHF.L.U32 R22, R18.reuse, 0x1, RZ ;  /* 0x0000000112167819 */ /* 0x040fe200000006ff */
[----:B------:R-:W-:Y:S01]  /*0fc0*/  IMAD.MOV.U32 R25, RZ, RZ, R12 ;  /* 0x000000ffff197224 */ /* 0x000fe200078e000c */
[----:B----4-:R-:W-:Y:S02]  /*0fd0*/  MOV R24, R15 ;  /* 0x0000000f00187202 */ /* 0x010fe40000000f00 */
[----:B------:R-:W-:-:S03]  /*0fe0*/  LOP3.LUT R22, R18, R22, R21, 0x96, !PT ;  /* 0x0000001612167212 */ /* 0x000fc600078e9615 */
[----:B------:R-:W-:Y:S01]  /*0ff0*/  STG.E.64 desc[UR4][R2.64+0x8], R24 ;  /* 0x0000081802007986 */ /* 0x000fe2000c101b04 */
[----:B------:R-:W-:Y:S01]  /*1000*/  LOP3.LUT R17, R22, R13, RZ, 0x3c, !PT ;  /* 0x0000000d16117212 */ /* 0x000fe200078e3cff */
[----:B------:R-:W-:-:S03]  /*1010*/  IMAD.SHL.U32 R13, R7, 0x2, RZ ;  /* 0x00000002070d7824 */ /* 0x000fc600078e00ff */
[----:B------:R-:W-:Y:S01]  /*1020*/  IADD3 R9, PT, PT, R17, R8, RZ ;  /* 0x0000000811097210 */ /* 0x000fe20007ffe0ff */
[C---:B------:R-:W-:Y:S01]  /*1030*/  VIADD R21, R13.reuse, 0x1 ;  /* 0x000000010d157836 */ /* 0x040fe20000000000 */
[----:B------:R-:W-:Y:S01]  /*1040*/  IADD3 R23, PT, PT, R13, 0x2, RZ ;  /* 0x000000020d177810 */ /* 0x000fe20007ffe0ff */
[----:B------:R0:W-:Y:S01]  /*1050*/  STG.E.64 desc[UR4][R2.64+0x10], R16 ;  /* 0x0000101002007986 */ /* 0x0001e2000c101b04 */
        /* <DEDUP_REMOVED lines=12> */
[----:B0-----:R-:W-:-:S06]  /*1120*/  VIADD R18, R20, 0xffffffe ;  /* 0x0ffffffe14127836 */ /* 0x001fcc0000000000 */
[----:B------:R0:W1:Y:S02]  /*1130*/  F2I.FTZ.U32.TRUNC.NTZ R19, R18 ;  /* 0x0000001200137305 */ /* 0x000064000021f000 */
[----:B0-----:R-:W-:Y:S02]  /*1140*/  HFMA2 R18, -RZ, RZ, 0, 0 ;  /* 0x00000000ff127431 */ /* 0x001fe400000001ff */
[----:B-1----:R-:W-:-:S04]  /*1150*/  IMAD.U32 R9, R19, -0x10, RZ ;  /* 0xfffffff013097824 */ /* 0x002fc800078e00ff */
        /* <DEDUP_REMOVED lines=8> */
[----:B---3--:R-:W-:Y:S01]  /*11e0*/  SHF.R.U32.HI R8, RZ, 0x2, R17 ;  /* 0x00000002ff087819 */ /* 0x008fe20000011611 */
[----:B------:R-:W-:-:S03]  /*11f0*/  VIADD R16, R16, 0x587c5 ;  /* 0x000587c510107836 */ /* 0x000fc60000000000 */
[----:B------:R-:W-:Y:S01]  /*1200*/  LOP3.LUT R8, R8, R17, RZ, 0x3c, !PT ;  /* 0x0000001108087212 */ /* 0x000fe200078e3cff */
[----:B--2---:R-:W-:Y:S01]  /*1210*/  IMAD.SHL.U32 R7, R13, 0x10, RZ ;  /* 0x000000100d077824 */ /* 0x004fe200078e00ff */
[----:B------:R-:W-:Y:S02]  /*1220*/  MOV R25, R12 ;  /* 0x0000000c00197202 */ /* 0x000fe40000000f00 */
[C---:B------:R-:W-:Y:S01]  /*1230*/  SHF.L.U32 R9, R8.reuse, 0x1, RZ ;  /* 0x0000000108097819 */ /* 0x040fe200000006ff */
[----:B----4-:R-:W-:Y:S01]  /*1240*/  IMAD.MOV.U32 R24, RZ, RZ, R15 ;  /* 0x000000ffff187224 */ /* 0x010fe200078e000f */
        /* <DEDUP_REMOVED lines=84> */
[----:B---3--:R-:W-:Y:S01]  /*1790*/  IMAD.MOV.U32 R16, RZ, RZ, R13 ;  /* 0x000000ffff107224 */ /* 0x008fe200078e000d */
[----:B------:R-:W-:Y:S02]  /*17a0*/  SHF.L.U32 R21, R13, 0x4, RZ ;  /* 0x000000040d157819 */ /* 0x000fe400000006ff */
[----:B------:R-:W-:Y:S01]  /*17b0*/  MOV R25, R12 ;  /* 0x0000000c00197202 */ /* 0x000fe20000000f00 */
[----:B------:R-:W-:Y:S02]  /*17c0*/  IMAD.SHL.U32 R22, R18, 0x2, RZ ;  /* 0x0000000212167824 */ /* 0x000fe400078e00ff */
[----:B----4-:R-:W-:-:S03]  /*17d0*/  IMAD.MOV.U32 R24, RZ, RZ, R15 ;  /* 0x000000ffff187224 */ /* 0x010fc600078e000f */
[----:B------:R-:W-:Y:S02]  /*17e0*/  LOP3.LUT R22, R18, R22, R21, 0x96, !PT ;  /* 0x0000001612167212 */ /* 0x000fe400078e9615 */
[----:B------:R-:W-:Y:S02]  /*17f0*/  STG.E.64 desc[UR4][R2.64+0x8], R24 ;  /* 0x0000081802007986 */ /* 0x000fe4000c101b04 */
[----:B------:R-:W-:Y:S01]  /*1800*/  LOP3.LUT R17, R22, R13, RZ, 0x3c, !PT ;  /* 0x0000000d16117212 */ /* 0x000fe200078e3cff */
[----:B------:R-:W-:-:S03]  /*1810*/  IMAD.SHL.U32 R13, R7, 0x2, RZ ;  /* 0x00000002070d7824 */ /* 0x000fc600078e00ff */
[----:B------:R-:W-:Y:S01]  /*1820*/  IADD3 R9, PT, PT, R17, R8, RZ ;  /* 0x0000000811097210 */ /* 0x000fe20007ffe0ff */
[C---:B------:R-:W-:Y:S01]  /*1830*/  VIADD R21, R13.reuse, 0x1 ;  /* 0x000000010d157836 */ /* 0x040fe20000000000 */
[----:B------:R-:W-:Y:S01]  /*1840*/  IADD3 R23, PT, PT, R13, 0x2, RZ ;  /* 0x000000020d177810 */ /* 0x000fe20007ffe0ff */
[----:B------:R0:W-:Y:S01]  /*1850*/  STG.E.64 desc[UR4][R2.64+0x10], R16 ;  /* 0x0000101002007986 */ /* 0x0001e2000c101b04 */
        /* <DEDUP_REMOVED lines=20> */
[----:B------:R-:W-:-:S04]  /*19a0*/  @P1 IADD3 R19, PT, PT, R19, -0x40, RZ ;  /* 0xffffffc013131810 */ /* 0x000fc80007ffe0ff */
[----:B------:R-:W-:-:S13]  /*19b0*/  ISETP.GE.U32.AND P1, PT, R19, 0x40, PT ;  /* 0x000000401300780c */ /* 0x000fda0003f26070 */
[----:B------:R-:W-:-:S04]  /*19c0*/  @P1 IADD3 R19, PT, PT, R19, -0x40, RZ ;  /* 0xffffffc013131810 */ /* 0x000fc80007ffe0ff */
[----:B------:R-:W-:Y:S02]  /*19d0*/  @!P0 IADD3 R19, PT, PT, -R19, RZ, RZ ;  /* 0x000000ff13138210 */ /* 0x000fe40007ffe1ff */
        /* <DEDUP_REMOVED lines=11> */
[----:B------:R-:W-:Y:S03]  /*1a90*/  STG.E.64 desc[UR4][R2.64+0x8], R24 ;  /* 0x0000081802007986 */ /* 0x000fe6000c101b04 */
[----:B------:R-:W-:-:S04]  /*1aa0*/  IMAD.IADD R8, R9, 0x1, R16 ;  /* 0x0000000109087824 */ /* 0x000fc800078e0210 */
        /* <DEDUP_REMOVED lines=183> */
[----:B------:R-:W-:Y:S01]  /*2620*/  MOV R23, R14 ;  /* 0x0000000e00177202 */ /* 0x000fe20000000f00 */
[----:B------:R-:W-:Y:S01]  /*2630*/  IMAD.MOV.U32 R18, RZ, RZ, R15 ;  /* 0x000000ffff127224 */ /* 0x000fe200078e000f */
[C---:B------:R-:W-:Y:S01]  /*2640*/  SHF.L.U32 R9, R8.reuse, 0x1, RZ ;  /* 0x0000000108097819 */ /* 0x040fe200000006ff */
[----:B----4-:R-:W-:Y:S01]  /*2650*/  IMAD.MOV.U32 R17, RZ, RZ, R12 ;  /* 0x000000ffff117224 */ /* 0x010fe200078e000c */
[----:B------:R-:W-:Y:S02]  /*2660*/  MOV R22, R13 ;  /* 0x0000000d00167202 */ /* 0x000fe40000000f00 */
[----:B------:R-:W-:Y:S02]  /*2670*/  LOP3.LUT R8, R8, R9, R7, 0x96, !PT ;  /* 0x0000000908087212 */ /* 0x000fe400078e9607 */
[----:B------:R0:W-:Y:S02]  /*2680*/  STG.E.64 desc[UR4][R2.64], R16 ;  /* 0x0000001002007986 */ /* 0x0001e4000c101b04 */
[----:B------:R-:W-:-:S02]  /*2690*/  LOP3.LUT R19, R8, R15, RZ, 0x3c, !PT ;  /* 0x0000000f08137212 */ /* 0x000fc400078e3cff */
[----:B------:R-:W-:Y:S03]  /*26a0*/  STG.E.64 desc[UR4][R2.64+0x8], R22 ;  /* 0x0000081602007986 */ /* 0x000fe6000c101b04 */
[----:B------:R-:W-:Y:S01]  /*26b0*/  IMAD.IADD R8, R19, 0x1, R16 ;  /* 0x0000000113087824 */ /* 0x000fe200078e0210 */
[----:B------:R-:W-:Y:S03]  /*26c0*/  STG.E.64 desc[UR4][R2.64+0x10], R18 ;  /* 0x0000101202007986 */ /* 0x000fe6000c101b04 */
[----:B------:R-:W-:-:S05]  /*26d0*/  IMAD.HI.U32 R7, R8, -0x33333333, RZ ;  /* 0xcccccccd08077827 */ /* 0x000fca00078e00ff */
[----:B------:R-:W-:Y:S01]  /*26e0*/  SHF.R.U32.HI R9, RZ, 0x3, R7 ;  /* 0x00000003ff097819 */ /* 0x000fe20000011607 */
[----:B------:R-:W-:-:S04]  /*26f0*/  VIADD R7, R0, 0x1ff ;  /* 0x000001ff00077836 */ /* 0x000fc80000000000 */
[----:B------:R-:W-:Y:S02]  /*2700*/  IMAD R21, R9, -0xa, R8 ;  /* 0xfffffff609157824 */ /* 0x000fe400078e0208 */
[----:B------:R-:W-:-:S05]  /*2710*/  IMAD.WIDE R4, R7, 0x14, R4 ;  /* 0x0000001407047825 */ /* 0x000fca00078e0204 */
[----:B------:R-:W-:Y:S04]  /*2720*/  STG.E desc[UR4][R4.64], R21 ;  /* 0x0000001504007986 */ /* 0x000fe8000c101904 */
[----:B------:R-:W2:Y:S04]  /*2730*/  LDG.E.64 R12, desc[UR4][R2.64] ;  /* 0x00000004020c7981 */ /* 0x000ea8000c1e1b00 */
[----:B------:R-:W0:Y:S04]  /*2740*/  LDG.E.64 R10, desc[UR4][R2.64+0x10] ;  /* 0x00001004020a7981 */ /* 0x000e28000c1e1b00 */
[----:B------:R-:W3:Y:S01]  /*2750*/  LDG.E.64 R8, desc[UR4][R2.64+0x8] ;  /* 0x0000080402087981 */ /* 0x000ee2000c1e1b00 */
[----:B--2---:R-:W-:-:S02]  /*2760*/  SHF.R.U32.HI R0, RZ, 0x2, R13 ;  /* 0x00000002ff007819 */ /* 0x004fc4000001160d */
[----:B------:R-:W-:Y:S02]  /*2770*/  IADD3 R12, PT, PT, R12, 0x587c5, RZ ;  /* 0x000587c50c0c7810 */ /* 0x000fe40007ffe0ff */
[----:B------:R-:W-:Y:S01]  /*2780*/  LOP3.LUT R0, R0, R13, RZ, 0x3c, !PT ;  /* 0x0000000d00007212 */ /* 0x000fe200078e3cff */
[----:B0-----:R-:W-:Y:S01]  /*2790*/  IMAD.MOV.U32 R16, RZ, RZ, R11 ;  /* 0x000000ffff107224 */ /* 0x001fe200078e000b */
[----:B------:R-:W-:Y:S02]  /*27a0*/  SHF.L.U32 R13, R11, 0x4, RZ ;  /* 0x000000040b0d7819 */ /* 0x000fe400000006ff */
[----:B------:R-:W-:Y:S01]  /*27b0*/  MOV R15, R10 ;  /* 0x0000000a000f7202 */ /* 0x000fe20000000f00 */
[----:B------:R-:W-:-:S05]  /*27c0*/  IMAD.SHL.U32 R14, R0, 0x2, RZ ;  /* 0x00000002000e7824 */ /* 0x000fca00078e00ff */
[----:B------:R-:W-:Y:S02]  /*27d0*/  LOP3.LUT R14, R0, R14, R13, 0x96, !PT ;  /* 0x0000000e000e7212 */ /* 0x000fe400078e960d */
[----:B---3--:R-:W-:Y:S02]  /*27e0*/  MOV R13, R8 ;  /* 0x00000008000d7202 */ /* 0x008fe40000000f00 */
[----:B------:R-:W-:Y:S01]  /*27f0*/  LOP3.LUT R17, R14, R11, RZ, 0x3c, !PT ;  /* 0x0000000b0e117212 */ /* 0x000fe200078e3cff */
[----:B------:R-:W-:Y:S02]  /*2800*/  IMAD.SHL.U32 R11, R7, 0x2, RZ ;  /* 0x00000002070b7824 */ /* 0x000fe400078e00ff */
[----:B------:R-:W-:Y:S01]  /*2810*/  IMAD.MOV.U32 R14, RZ, RZ, R9 ;  /* 0x000000ffff0e7224 */ /* 0x000fe200078e0009 */
[----:B------:R-:W-:Y:S01]  /*2820*/  IADD3 R0, PT, PT, R17, R12, RZ ;  /* 0x0000000c11007210 */ /* 0x000fe20007ffe0ff */
[C---:B------:R-:W-:Y:S01]  /*2830*/  VIADD R9, R11.reuse, 0x1 ;  /* 0x000000010b097836 */ /* 0x040fe20000000000 */
[----:B------:R-:W-:Y:S01]  /*2840*/  IADD3 R11, PT, PT, R11, 0x2, RZ ;  /* 0x000000020b0b7810 */ /* 0x000fe20007ffe0ff */
[----:B------:R-:W-:Y:S01]  /*2850*/  STG.E.64 desc[UR4][R2.64+0x10], R16 ;  /* 0x0000101002007986 */ /* 0x000fe2000c101b04 */
[----:B------:R-:W-:-:S03]  /*2860*/  I2FP.F32.U32 R7, R0 ;  /* 0x0000000000077245 */ /* 0x000fc60000201000 */
[----:B------:R-:W-:Y:S02]  /*2870*/  STG.E.64 desc[UR4][R2.64+0x8], R14 ;  /* 0x0000080e02007986 */ /* 0x000fe4000c101b04 */
[----:B------:R-:W-:Y:S02]  /*2880*/  FFMA R7, R7, R6, 1.1641532182693481445e-10 ;  /* 0x2f00000007077423 */ /* 0x000fe40000000006 */
[----:B------:R-:W-:Y:S04]  /*2890*/  STG.E.64 desc[UR4][R2.64], R12 ;  /* 0x0000000c02007986 */ /* 0x000fe8000c101b04 */
[----:B------:R-:W-:Y:S04]  /*28a0*/  STG.E desc[UR4][R4.64+0x8], R9 ;  /* 0x0000080904007986 */ /* 0x000fe8000c101904 */
[----:B------:R-:W-:Y:S04]  /*28b0*/  STG.E desc[UR4][R4.64+0xc], R11 ;  /* 0x00000c0b04007986 */ /* 0x000fe8000c101904 */
[----:B------:R-:W-:Y:S01]  /*28c0*/  STG.E desc[UR4][R4.64+0x4], R7 ;  /* 0x0000040704007986 */ /* 0x000fe2000c101904 */
[----:B------:R-:W-:Y:S05]  /*28d0*/  EXIT ;  /* 0x000000000000794d */ /* 0x000fea0003800000 */
.L_x_3:
        /* <DEDUP_REMOVED lines=10> */
.L_x_14:


//--------------------- .text._Z10setup_randP17curandStateXORWOWi --------------------------
	.section	.text._Z10setup_randP17curandStateXORWOWi,"ax",@progbits
	.align	128
        .global         _Z10setup_randP17curandStateXORWOWi
        .type           _Z10setup_randP17curandStateXORWOWi,@function
        .size           _Z10setup_randP17curandStateXORWOWi,(.L_x_15 - _Z10setup_randP17curandStateXORWOWi)
        .other          _Z10setup_randP17curandStateXORWOWi,@"STO_CUDA_ENTRY STV_DEFAULT"
_Z10setup_randP17curandStateXORWOWi:
.text._Z10setup_randP17curandStateXORWOWi:
[----:B------:R-:W-:Y:S01]  /*0000*/  LDC R1, c[0x0][0x37c] ;  /* 0x0000df00ff017b82 */ /* 0x000fe20000000800 */
[----:B------:R-:W0:Y:S07]  /*0010*/  S2R R13, SR_TID.X ;  /* 0x00000000000d7919 */ /* 0x000e2e0000002100 */
[----:B------:R-:W1:Y:S01]  /*0020*/  LDC R3, c[0x0][0x388] ;  /* 0x0000e200ff037b82 */ /* 0x000e620000000800 */
[----:B------:R-:W2:Y:S01]  /*0030*/  LDCU.64 UR4, c[0x0][0x358] ;  /* 0x00006b00ff0477ac */ /* 0x000ea20008000a00 */
[----:B------:R-:W-:Y:S06]  /*0040*/  BSSY.RECONVERGENT B0, `(.L_x_4) ;  /* 0x00000e6000007945 */ /* 0x000fec0003800200 */
[----:B------:R-:W0:Y:S08]  /*0050*/  S2UR UR6, SR_CTAID.X ;  /* 0x00000000000679c3 */ /* 0x000e300000002500 */
[----:B------:R-:W0:Y:S08]  /*0060*/  LDC R2, c[0x0][0x360] ;  /* 0x0000d800ff027b82 */ /* 0x000e300000000800 */
[----:B------:R-:W3:Y:S01]  /*0070*/  LDC.64 R6, c[0x0][0x380] ;  /* 0x0000e000ff067b82 */ /* 0x000ee20000000a00 */
[----:B-1----:R-:W-:-:S02]  /*0080*/  LOP3.LUT R0, R3, 0xaad26b49, RZ, 0x3c, !PT ;  /* 0xaad26b4903007812 */ /* 0x002fc400078e3cff */
[----:B------:R-:W-:Y:S01]  /*0090*/  ISETP.GT.AND P0, PT, R3, -0x1, PT ;  /* 0xffffffff0300780c */ /* 0x000fe20003f04270 */
[----:B------:R-:W-:Y:S02]  /*00a0*/  IMAD.MOV.U32 R3, RZ, RZ, -0x266e14b1 ;  /* 0xd991eb4fff037424 */ /* 0x000fe400078e00ff */
[----:B------:R-:W-:-:S03]  /*00b0*/  IMAD R0, R0, 0x4182bed5, RZ ;  /* 0x4182bed500007824 */ /* 0x000fc600078e02ff */
[----:B------:R-:W-:Y:S01]  /*00c0*/  SEL R3, R3, 0x8bf16996, P0 ;  /* 0x8bf1699603037807 */ /* 0x000fe20000000000 */
[C---:B------:R-:W-:Y:S01]  /*00d0*/  VIADD R5, R0.reuse, 0x75bcd15 ;  /* 0x075bcd1500057836 */ /* 0x040fe20000000000 */
[C---:B------:R-:W-:Y:S01]  /*00e0*/  LOP3.LUT R8, R0.reuse, 0x159a55e5, RZ, 0x3c, !PT ;  /* 0x159a55e500087812 */ /* 0x040fe200078e3cff */
[----:B------:R-:W-:Y:S01]  /*00f0*/  VIADD R11, R0, 0x583f19 ;  /* 0x00583f19000b7836 */ /* 0x000fe20000000000 */
[C---:B------:R-:W-:Y:S01]  /*0100*/  IADD3 R4, PT, PT, R3.reuse, 0x64f0c9, R0 ;  /* 0x0064f0c903047810 */ /* 0x040fe20007ffe000 */
[C---:B------:R-:W-:Y:S01]  /*0110*/  VIADD R9, R3.reuse, 0x1f123bb5 ;  /* 0x1f123bb503097836 */ /* 0x040fe20000000000 */
[----:B------:R-:W-:Y:S01]  /*0120*/  LOP3.LUT R10, R3, 0x5491333, RZ, 0x3c, !PT ;  /* 0x05491333030a7812 */ /* 0x000fe200078e3cff */
[----:B0-----:R-:W-:-:S05]  /*0130*/  IMAD R13, R2, UR6, R13 ;  /* 0x00000006020d7c24 */ /* 0x001fca000f8e020d */
[C---:B------:R-:W-:Y:S01]  /*0140*/  ISETP.NE.AND P0, PT, R13.reuse, RZ, PT ;  /* 0x000000ff0d00720c */ /* 0x040fe20003f05270 */
[----:B---3--:R-:W-:-:S05]  /*0150*/  IMAD.WIDE R6, R13, 0x30, R6 ;  /* 0x000000300d067825 */ /* 0x008fca00078e0206 */
[----:B--2---:R0:W-:Y:S04]  /*0160*/  STG.E.64 desc[UR4][R6.64], R4 ;  /* 0x0000000406007986 */ /* 0x0041e8000c101b04 */
[----:B------:R0:W-:Y:S04]  /*0170*/  STG.E.64 desc[UR4][R6.64+0x8], R8 ;  /* 0x0000080806007986 */ /* 0x0001e8000c101b04 */
[----:B------:R0:W-:Y:S01]  /*0180*/  STG.E.64 desc[UR4][R6.64+0x10], R10 ;  /* 0x0000100a06007986 */ /* 0x0001e2000c101b04 */
[----:B------:R-:W-:Y:S05]  /*0190*/  @!P0 BRA `(.L_x_5) ;  /* 0x0000000c00408947 */ /* 0x000fea0003800000 */
[----:B------:R-:W-:Y:S01]  /*01a0*/  SHF.R.S32.HI R0, RZ, 0x1f, R13 ;  /* 0x0000001fff007819 */ /* 0x000fe2000001140d */
[----:B------:R-:W-:-:S07]  /*01b0*/  IMAD.MOV.U32 R12, RZ, RZ, RZ ;  /* 0x000000ffff0c7224 */ /* 0x000fce00078e00ff */
.L_x_11:
[----:B-1----:R-:W-:Y:S01]  /*01c0*/  LOP3.LUT R2, R13, 0x3, RZ, 0xc0, !PT ;  /* 0x000000030d027812 */ /* 0x002fe200078ec0ff */
[----:B------:R-:W-:Y:S03]  /*01d0*/  BSSY.RECONVERGENT B1, `(.L_x_6) ;  /* 0x00000c6000017945 */ /* 0x000fe60003800200 */
[----:B------:R-:W-:-:S04]  /*01e0*/  ISETP.NE.U32.AND P0, PT, R2, RZ, PT ;  /* 0x000000ff0200720c */ /* 0x000fc80003f05070 */
[----:B------:R-:W-:-:S13]  /*01f0*/  ISETP.NE.AND.EX P0, PT, RZ, RZ, PT, P0 ;  /* 0x000000ffff00720c */ /* 0x000fda0003f05300 */
[----:B------:R-:W-:Y:S05]  /*0200*/  @!P0 BRA `(.L_x_7) ;  /* 0x0000000c00088947 */ /* 0x000fea0003800000 */
[----:B0-----:R-:W0:Y:S01]  /*0210*/  LDC.64 R8, c[0x4][RZ] ;  /* 0x01000000ff087b82 */ /* 0x001e220000000a00 */
[----:B------:R-:W-:Y:S02]  /*0220*/  IMAD.MOV.U32 R14, RZ, RZ, RZ ;  /* 0x000000ffff0e7224 */ /* 0x000fe400078e00ff */
[----:B0-----:R-:W-:-:S07]  /*0230*/  IMAD.WIDE.U32 R8, R12, 0xc80, R8 ;  /* 0x00000c800c087825 */ /* 0x001fce00078e0008 */
.L_x_10:
[----:B-1----:R-:W-:Y:S01]  /*0240*/  IMAD.MOV.U32 R15, RZ, RZ, RZ ;  /* 0x000000ffff0f7224 */ /* 0x002fe200078e00ff */
[----:B------:R-:W-:Y:S01]  /*0250*/  CS2R R2, SRZ ;  /* 0x0000000000027805 */ /* 0x000fe2000001ff00 */
[----:B------:R-:W-:Y:S01]  /*0260*/  IMAD.MOV.U32 R17, RZ, RZ, RZ ;  /* 0x000000ffff117224 */ /* 0x000fe200078e00ff */
[----:B------:R-:W-:-:S07]  /*0270*/  CS2R R4, SRZ ;  /* 0x0000000000047805 */ /* 0x000fce000001ff00 */
.L_x_9:
[----:B------:R-:W-:-:S05]  /*0280*/  IMAD.WIDE.U32 R10, R17, 0x4, R6 ;  /* 0x00000004110a7825 */ /* 0x000fca00078e0006 */
[----:B------:R0:W5:Y:S01]  /*0290*/  LDG.E R16, desc[UR4][R10.64+0x4] ;  /* 0x000004040a107981 */ /* 0x000162000c1e1900 */
[----:B------:R-:W-:-:S07]  /*02a0*/  IMAD.MOV.U32 R19, RZ, RZ, RZ ;  /* 0x000000ffff137224 */ /* 0x000fce00078e00ff */
.L_x_8:
[----:B-----5:R-:W-:Y:S01]  /*02b0*/  SHF.R.U32.HI R24, RZ, R19, R16 ;  /* 0x00000013ff187219 */ /* 0x020fe20000011610 */
[----:B0-----:R-:W-:-:S03]  /*02c0*/  IMAD.SHL.U32 R10, R17, 0x20, RZ ;  /* 0x00000020110a7824 */ /* 0x001fc600078e00ff */
[----:B------:R-:W-:Y:S01]  /*02d0*/  LOP3.LUT R11, R24, 0x1, RZ, 0xc0, !PT ;  /* 0x00000001180b7812 */ /* 0x000fe200078ec0ff */
[----:B------:R-:W-:-:S03]  /*02e0*/  IMAD.IADD R10, R10, 0x1, R19 ;  /* 0x000000010a0a7824 */ /* 0x000fc600078e0213 */
[----:B------:R-:W-:Y:S01]  /*02f0*/  ISETP.NE.U32.AND P0, PT, R11, 0x1, PT ;  /* 0x000000010b00780c */ /* 0x000fe20003f05070 */
[----:B------:R-:W-:-:S03]  /*0300*/  IMAD R11, R10, 0x5, RZ ;  /* 0x000000050a0b7824 */ /* 0x000fc600078e02ff */
[----:B------:R-:W-:Y:S01]  /*0310*/  R2P PR, R24, 0x7e ;  /* 0x0000007e18007804 */ /* 0x000fe20000000000 */
[----:B------:R-:W-:-:S08]  /*0320*/  IMAD.WIDE.U32 R10, R11, 0x4, R8 ;  /* 0x000000040b0a7825 */ /* 0x000fd000078e0008 */
[----:B------:R-:W2:Y:S04]  /*0330*/  @!P0 LDG.E R18, desc[UR4][R10.64] ;  /* 0x000000040a128981 */ /* 0x000ea8000c1e1900 */
[----:B------:R-:W3:Y:S04]  /*0340*/  @!P0 LDG.E R20, desc[UR4][R10.64+0x10] ;  /* 0x000010040a148981 */ /* 0x000ee8000c1e1900 */
[----:B------:R-:W4:Y:S04]  /*0350*/  @P1 LDG.E R22, desc[UR4][R10.64+0x14] ;  /* 0x000014040a161981 */ /* 0x000f28000c1e1900 */
[----:B------:R-:W4:Y:S04]  /*0360*/  @P2 LDG.E R26, desc[UR4][R10.64+0x28] ;  /* 0x000028040a1a2981 */ /* 0x000f28000c1e1900 */
[----:B------:R-:W4:Y:S04]  /*0370*/  @!P0 LDG.E R21, desc[UR4][R10.64+0x4] ;  /* 0x000004040a158981 */ /* 0x000f28000c1e1900 */
[----:B------:R-:W4:Y:S04]  /*0380*/  @!P0 LDG.E R23, desc[UR4][R10.64+0xc] ;  /* 0x00000c040a178981 */ /* 0x000f28000c1e1900 */
[----:B------:R-:W4:Y:S04]  /*0390*/  @P1 LDG.E R25, desc[UR4][R10.64+0x18] ;  /* 0x000018040a191981 */ /* 0x000f28000c1e1900 */
[----:B------:R-:W4:Y:S04]  /*03a0*/  @P3 LDG.E R28, desc[UR4][R10.64+0x3c] ;  /* 0x00003c040a1c3981 */ /* 0x000f28000c1e1900 */
[----:B------:R-:W4:Y:S01]  /*03b0*/  @P6 LDG.E R27, desc[UR4][R10.64+0x7c] ;  /* 0x00007c040a1b6981 */ /* 0x000f22000c1e1900 */
[----:B--2---:R-:W-:-:S03]  /*03c0*/  @!P0 LOP3.LUT R15, R15, R18, RZ, 0x3c, !PT ;  /* 0x000000120f0f8212 */ /* 0x004fc600078e3cff */
[----:B------:R-:W2:Y:S01]  /*03d0*/  @!P0 LDG.E R18, desc[UR4][R10.64+0x8] ;  /* 0x000008040a128981 */ /* 0x000ea2000c1e1900 */
[----:B---3--:R-:W-:-:S03]  /*03e0*/  @!P0 LOP3.LUT R3, R3, R20, RZ, 0x3c, !PT ;  /* 0x0000001403038212 */ /* 0x008fc600078e3cff */
[----:B------:R-:W3:Y:S01]  /*03f0*/  @P1 LDG.E R20, desc[UR4][R10.64+0x24] ;  /* 0x000024040a141981 */ /* 0x000ee2000c1e1900 */
[----:B----4-:R-:W-:-:S03]  /*0400*/  @P1 LOP3.LUT R15, R15, R22, RZ, 0x3c, !PT ;  /* 0x000000160f0f1212 */ /* 0x010fc600078e3cff */
[----:B------:R-:W4:Y:S01]  /*0410*/  @P2 LDG.E R22, desc[UR4][R10.64+0x38] ;  /* 0x000038040a162981 */ /* 0x000f22000c1e1900 */
[----:B------:R-:W-:-:S03]  /*0420*/  @P2 LOP3.LUT R15, R15, R26, RZ, 0x3c, !PT ;  /* 0x0000001a0f0f2212 */ /* 0x000fc600078e3cff */
[----:B------:R-:W4:Y:S01]  /*0430*/  @P4 LDG.E R26, desc[UR4][R10.64+0x50] ;  /* 0x000050040a1a4981 */ /* 0x000f22000c1e1900 */
[----:B------:R-:W-:-:S03]  /*0440*/  @!P0 LOP3.LUT R4, R4, R21, RZ, 0x3c, !PT ;  /* 0x0000001504048212 */ /* 0x000fc600078e3cff */
[----:B------:R-:W4:Y:S01]  /*0450*/  @P1 LDG.E R21, desc[UR4][R10.64+0x20] ;  /* 0x000020040a151981 */ /* 0x000f22000c1e1900 */
[----:B------:R-:W-:-:S03]  /*0460*/  @!P0 LOP3.LUT R2, R2, R23, RZ, 0x3c, !PT ;  /* 0x0000001702028212 */ /* 0x000fc600078e3cff */
[----:B------:R-:W4:Y:S01]  /*0470*/  @P2 LDG.E R23, desc[UR4][R10.64+0x2c] ;  /* 0x00002c040a172981 */ /* 0x000f22000c1e1900 */
[----:B------:R-:W-:-:S03]  /*0480*/  @P1 LOP3.LUT R4, R4, R25, RZ, 0x3c, !PT ;  /* 0x0000001904041212 */ /* 0x000fc600078e3cff */
[----:B------:R-:W4:Y:S01]  /*0490*/  @P2 LDG.E R25, desc[UR4][R10.64+0x34] ;  /* 0x000034040a192981 */ /* 0x000f22000c1e1900 */
[----:B--2---:R-:W-:-:S03]  /*04a0*/  @!P0 LOP3.LUT R5, R5, R18, RZ, 0x3c, !PT ;  /* 0x0000001205058212 */ /* 0x004fc600078e3cff */
[----:B------:R-:W2:Y:S01]  /*04b0*/  @P1 LDG.E R18, desc[UR4][R10.64+0x1c] ;  /* 0x00001c040a121981 */ /* 0x000ea2000c1e1900 */
[----:B---3--:R-:W-:-:S03]  /*04c0*/  @P1 LOP3.LUT R3, R3, R20, RZ, 0x3c, !PT ;  /* 0x0000001403031212 */ /* 0x008fc600078e3cff */
[----:B------:R-:W3:Y:S01]  /*04d0*/  @P2 LDG.E R20, desc[UR4][R10.64+0x30] ;  /* 0x000030040a142981 */ /* 0x000ee2000c1e1900 */
[----:B----4-:R-:W-:-:S03]  /*04e0*/  @P2 LOP3.LUT R3, R3, R22, RZ, 0x3c, !PT ;  /* 0x0000001603032212 */ /* 0x010fc600078e3cff */
[----:B------:R-:W4:Y:S01]  /*04f0*/  @P3 LDG.E R22, desc[UR4][R10.64+0x4c] ;  /* 0x00004c040a163981 */ /* 0x000f22000c1e1900 */
[----:B------:R-:W-:-:S04]  /*0500*/  @P3 LOP3.LUT R15, R15, R28, RZ, 0x3c, !PT ;  /* 0x0000001c0f0f3212 */ /* 0x000fc800078e3cff */
[----:B------:R-:W-:Y:S02]  /*0510*/  @P4 LOP3.LUT R15, R15, R26, RZ, 0x3c, !PT ;  /* 0x0000001a0f0f4212 */ /* 0x000fe400078e3cff */
[----:B------:R-:W-:Y:S01]  /*0520*/  @P1 LOP3.LUT R2, R2, R21, RZ, 0x3c, !PT ;  /* 0x0000001502021212 */ /* 0x000fe200078e3cff */
[----:B------:R-:W4:Y:S04]  /*0530*/  @P5 LDG.E R26, desc[UR4][R10.64+0x64] ;  /* 0x000064040a1a5981 */ /* 0x000f28000c1e1900 */
[----:B------:R-:W4:Y:S01]  /*0540*/  @P3 LDG.E R21, desc[UR4][R10.64+0x40] ;  /* 0x000040040a153981 */ /* 0x000f22000c1e1900 */
[----:B------:R-:W-:Y:S02]  /*0550*/  @P2 LOP3.LUT R4, R4, R23, RZ, 0x3c, !PT ;  /* 0x0000001704042212 */ /* 0x000fe400078e3cff */
[----:B------:R-:W-:Y:S01]  /*0560*/  @P2 LOP3.LUT R2, R2, R25, RZ, 0x3c, !PT ;  /* 0x0000001902022212 */ /* 0x000fe200078e3cff */
[----:B------:R-:W4:Y:S04]  /*0570*/  @P3 LDG.E R23, desc[UR4][R10.64+0x48] ;  /* 0x000048040a173981 */ /* 0x000f28000c1e1900 */
[----:B------:R-:W4:Y:S01]  /*0580*/  @P4 LDG.E R25, desc[UR4][R10.64+0x54] ;  /* 0x000054040a194981 */ /* 0x000f22000c1e1900 */
[----:B--2---:R-:W-:-:S03]  /*0590*/  @P1 LOP3.LUT R5, R5, R18, RZ, 0x3c, !PT ;  /* 0x0000001205051212 */ /* 0x004fc600078e3cff */
[----:B------:R-:W2:Y:S01]  /*05a0*/  @P3 LDG.E R18, desc[UR4][R10.64+0x44] ;  /* 0x000044040a123981 */ /* 0x000ea2000c1e1900 */
[----:B---3--:R-:W-:-:S03]  /*05b0*/  @P2 LOP3.LUT R5, R5, R20, RZ, 0x3c, !PT ;  /* 0x0000001405052212 */ /* 0x008fc600078e3cff */
[----:B------:R-:W3:Y:S01]  /*05c0*/  @P4 LDG.E R20, desc[UR4][R10.64+0x58] ;  /* 0x000058040a144981 */ /* 0x000ee2000c1e1900 */
[----:B----4-:R-:W-:-:S03]  /*05d0*/  @P3 LOP3.LUT R3, R3, R22, RZ, 0x3c, !PT ;  /* 0x0000001603033212 */ /* 0x010fc600078e3cff */
[----:B------:R-:W4:Y:S01]  /*05e0*/  @P4 LDG.E R22, desc[UR4][R10.64+0x60] ;  /* 0x000060040a164981 */ /* 0x000f22000c1e1900 */
[----:B------:R-:W-:Y:S02]  /*05f0*/  LOP3.LUT P0, RZ, R24, 0x80, RZ, 0xc0, !PT ;  /* 0x0000008018ff7812 */ /* 0x000fe4000780c0ff */
[----:B------:R-:W-:Y:S02]  /*0600*/  @P5 LOP3.LUT R15, R15, R26, RZ, 0x3c, !PT ;  /* 0x0000001a0f0f5212 */ /* 0x000fe400078e3cff */
[----:B------:R-:W4:Y:S01]  /*0610*/  @P6 LDG.E R26, desc[UR4][R10.64+0x78] ;  /* 0x000078040a1a6981 */ /* 0x000f22000c1e1900 */
[----:B------:R-:W-:-:S03]  /*0620*/  @P3 LOP3.LUT R4, R4, R21, RZ, 0x3c, !PT ;  /* 0x0000001504043212 */ /* 0x000fc600078e3cff */
[----:B------:R-:W4:Y:S01]  /*0630*/  @P4 LDG.E R21, desc[UR4][R10.64+0x5c] ;  /* 0x00005c040a154981 */ /* 0x000f22000c1e1900 */
[----:B------:R-:W-:-:S03]  /*0640*/  @P3 LOP3.LUT R2, R2, R23, RZ, 0x3c, !PT ;  /* 0x0000001702023212 */ /* 0x000fc600078e3cff */
[----:B------:R-:W4:Y:S01]  /*0650*/  @P5 LDG.E R23, desc[UR4][R10.64+0x68] ;  /* 0x000068040a175981 */ /* 0x000f22000c1e1900 */
[----:B------:R-:W-:-:S03]  /*0660*/  @P4 LOP3.LUT R4, R4, R25, RZ, 0x3c, !PT ;  /* 0x0000001904044212 */ /* 0x000fc600078e3cff */
[----:B------:R-:W4:Y:S01]  /*0670*/  @P5 LDG.E R25, desc[UR4][R10.64+0x70] ;  /* 0x000070040a195981 */ /* 0x000f22000c1e1900 */
[----:B--2---:R-:W-:-:S03]  /*0680*/  @P3 LOP3.LUT R5, R5, R18, RZ, 0x3c, !PT ;  /* 0x0000001205053212 */ /* 0x004fc600078e3cff */
[----:B------:R-:W2:Y:S01]  /*0690*/  @P5 LDG.E R18, desc[UR4][R10.64+0x6c] ;  /* 0x00006c040a125981 */ /* 0x000ea2000c1e1900 */
[----:B---3--:R-:W-:-:S03]  /*06a0*/  @P4 LOP3.LUT R5, R5, R20, RZ, 0x3c, !PT ;  /* 0x0000001405054212 */ /* 0x008fc600078e3cff */
[----:B------:R-:W3:Y:S01]  /*06b0*/  @P5 LDG.E R20, desc[UR4][R10.64+0x74] ;  /* 0x000074040a145981 */ /* 0x000ee2000c1e1900 */
[----:B----4-:R-:W-:-:S03]  /*06c0*/  @P4 LOP3.LUT R3, R3, R22, RZ, 0x3c, !PT ;  /* 0x0000001603034212 */ /* 0x010fc600078e3cff */
[----:B------:R-:W4:Y:S01]  /*06d0*/  @P0 LDG.E R22, desc[UR4][R10.64+0x8c] ;  /* 0x00008c040a160981 */ /* 0x000f22000c1e1900 */
[----:B------:R-:W-:-:S03]  /*06e0*/  @P6 LOP3.LUT R15, R15, R26, RZ, 0x3c, !PT ;  /* 0x0000001a0f0f6212 */ /* 0x000fc600078e3cff */
        /* <DEDUP_REMOVED lines=13> */
[----:B------:R-:W-:Y:S02]  /*07c0*/  @P6 LOP3.LUT R4, R4, R27, RZ, 0x3c, !PT ;  /* 0x0000001b04046212 */ /* 0x000fe400078e3cff */
[----:B------:R-:W-:Y:S02]  /*07d0*/  @P6 LOP3.LUT R2, R2, R21, RZ, 0x3c, !PT ;  /* 0x0000001502026212 */ /* 0x000fe400078e3cff */
[----:B------:R-:W-:Y:S02]  /*07e0*/  @P0 LOP3.LUT R4, R4, R23, RZ, 0x3c, !PT ;  /* 0x0000001704040212 */ /* 0x000fe400078e3cff */
[----:B------:R-:W-:Y:S02]  /*07f0*/  @P0 LOP3.LUT R2, R2, R25, RZ, 0x3c, !PT ;  /* 0x0000001902020212 */ /* 0x000fe400078e3cff */
[----:B--2---:R-:W-:Y:S02]  /*0800*/  @P6 LOP3.LUT R5, R5, R18, RZ, 0x3c, !PT ;  /* 0x0000001205056212 */ /* 0x004fe400078e3cff */
[----:B---3--:R-:W-:-:S02]  /*0810*/  @P6 LOP3.LUT R3, R3, R20, RZ, 0x3c, !PT ;  /* 0x0000001403036212 */ /* 0x008fc400078e3cff */
[----:B----4-:R-:W-:Y:S02]  /*0820*/  @P0 LOP3.LUT R5, R5, R22, RZ, 0x3c, !PT ;  /* 0x0000001605050212 */ /* 0x010fe400078e3cff */
[----:B------:R-:W-:Y:S02]  /*0830*/  @P0 LOP3.LUT R3, R3, R26, RZ, 0x3c, !PT ;  /* 0x0000001a03030212 */ /* 0x000fe400078e3cff */
[----:B------:R-:W-:-:S13]  /*0840*/  R2P PR, R24.B1, 0x7f ;  /* 0x0000007f18007804 */ /* 0x000fda0000001000 */
[----:B------:R-:W2:Y:S04]  /*0850*/  @P0 LDG.E R18, desc[UR4][R10.64+0xa0] ;  /* 0x0000a0040a120981 */ /* 0x000ea8000c1e1900 */
[----:B------:R-:W3:Y:S04]  /*0860*/  @P1 LDG.E R22, desc[UR4][R10.64+0xb4] ;  /* 0x0000b4040a161981 */ /* 0x000ee8000c1e1900 */
[----:B------:R-:W4:Y:S04]  /*0870*/  @P2 LDG.E R26, desc[UR4][R10.64+0xc8] ;  /* 0x0000c8040a1a2981 */ /* 0x000f28000c1e1900 */
[----:B------:R-:W4:Y:S04]  /*0880*/  @P3 LDG.E R28, desc[UR4][R10.64+0xdc] ;  /* 0x0000dc040a1c3981 */ /* 0x000f28000c1e1900 */
[----:B------:R-:W4:Y:S04]  /*0890*/  @P0 LDG.E R23, desc[UR4][R10.64+0xa4] ;  /* 0x0000a4040a170981 */ /* 0x000f28000c1e1900 */
[----:B------:R-:W4:Y:S04]  /*08a0*/  @P0 LDG.E R20, desc[UR4][R10.64+0xa8] ;  /* 0x0000a8040a140981 */ /* 0x000f28000c1e1900 */
[----:B------:R-:W4:Y:S04]  /*08b0*/  @P4 LDG.E R25, desc[UR4][R10.64+0xf0] ;  /* 0x0000f0040a194981 */ /* 0x000f28000c1e1900 */
        /* <DEDUP_REMOVED lines=21> */
[----:B------:R-:W-:Y:S02]  /*0a10*/  LOP3.LUT P0, RZ, R24, 0x8000, RZ, 0xc0, !PT ;  /* 0x0000800018ff7812 */ /* 0x000fe4000780c0ff */
[----:B----4-:R-:W-:Y:S01]  /*0a20*/  @P5 LOP3.LUT R15, R15, R26, RZ, 0x3c, !PT ;  /* 0x0000001a0f0f5212 */ /* 0x010fe200078e3cff */
[----:B------:R-:W4:Y:S04]  /*0a30*/  @P3 LDG.E R24, desc[UR4][R10.64+0xe4] ;  /* 0x0000e4040a183981 */ /* 0x000f28000c1e1900 */
[----:B------:R-:W2:Y:S01]  /*0a40*/  @P6 LDG.E R26, desc[UR4][R10.64+0x118] ;  /* 0x000118040a1a6981 */ /* 0x000ea2000c1e1900 */
        /* <DEDUP_REMOVED lines=8> */
[----:B---3--:R-:W-:-:S03]  /*0ad0*/  @P2 LOP3.LUT R3, R3, R22, RZ, 0x3c, !PT ;  /* 0x0000001603032212 */ /* 0x008fc600078e3cff */
[----:B------:R-:W3:Y:S01]  /*0ae0*/  @P4 LDG.E R22, desc[UR4][R10.64+0x100] ;  /* 0x000100040a164981 */ /* 0x000ee2000c1e1900 */
[----:B--2---:R-:W-:-:S03]  /*0af0*/  @P6 LOP3.LUT R15, R15, R26, RZ, 0x3c, !PT ;  /* 0x0000001a0f0f6212 */ /* 0x004fc600078e3cff */
[----:B------:R-:W2:Y:S01]  /*0b00*/  @P0 LDG.E R26, desc[UR4][R10.64+0x12c] ;  /* 0x00012c040a1a0981 */ /* 0x000ea2000c1e1900 */
[----:B----4-:R-:W-:-:S03]  /*0b10*/  @P2 LOP3.LUT R2, R2, R23, RZ, 0x3c, !PT ;  /* 0x0000001702022212 */ /* 0x010fc600078e3cff */
[----:B------:R-:W4:Y:S01]  /*0b20*/  @P4 LDG.E R23, desc[UR4][R10.64+0xfc] ;  /* 0x0000fc040a174981 */ /* 0x000f22000c1e1900 */
[----:B------:R-:W-:-:S03]  /*0b30*/  @P2 LOP3.LUT R5, R5, R20, RZ, 0x3c, !PT ;  /* 0x0000001405052212 */ /* 0x000fc600078e3cff */
[----:B------:R-:W4:Y:S01]  /*0b40*/  @P4 LDG.E R20, desc[UR4][R10.64+0xf8] ;  /* 0x0000f8040a144981 */ /* 0x000f22000c1e1900 */
[----:B------:R-:W-:Y:S02]  /*0b50*/  @P3 LOP3.LUT R2, R2, R27, RZ, 0x3c, !PT ;  /* 0x0000001b02023212 */ /* 0x000fe400078e3cff */
[----:B------:R-:W-:Y:S01]  /*0b60*/  @P3 LOP3.LUT R4, R4, R25, RZ, 0x3c, !PT ;  /* 0x0000001904043212 */ /* 0x000fe200078e3cff */
[----:B------:R-:W4:Y:S01]  /*0b70*/  @P5 LDG.E R27, desc[UR4][R10.64+0x110] ;  /* 0x000110040a1b5981 */ /* 0x000f22000c1e1900 */
[----:B------:R-:W-:-:S03]  /*0b80*/  @P3 LOP3.LUT R5, R5, R24, RZ, 0x3c, !PT ;  /* 0x0000001805053212 */ /* 0x000fc600078e3cff */
[----:B------:R-:W4:Y:S04]  /*0b90*/  @P5 LDG.E R25, desc[UR4][R10.64+0x108] ;  /* 0x000108040a195981 */ /* 0x000f28000c1e1900 */
        /* <DEDUP_REMOVED lines=19> */
[----:B------:R-:W-:-:S05]  /*0cd0*/  VIADD R19, R19, 0x10 ;  /* 0x0000001013137836 */ /* 0x000fca0000000000 */
[----:B------:R-:W-:Y:S02]  /*0ce0*/  ISETP.NE.AND P1, PT, R19, 0x20, PT ;  /* 0x000000201300780c */ /* 0x000fe40003f25270 */
[----:B------:R-:W-:Y:S02]  /*0cf0*/  @P5 LOP3.LUT R3, R3, R18, RZ, 0x3c, !PT ;  /* 0x0000001203035212 */ /* 0x000fe400078e3cff */
[----:B------:R-:W-:Y:S02]  /*0d00*/  @P6 LOP3.LUT R4, R4, R21, RZ, 0x3c, !PT ;  /* 0x0000001504046212 */ /* 0x000fe400078e3cff */
[----:B---3--:R-:W-:-:S04]  /*0d10*/  @P6 LOP3.LUT R3, R3, R22, RZ, 0x3c, !PT ;  /* 0x0000001603036212 */ /* 0x008fc800078e3cff */
[----:B--2---:R-:W-:Y:S02]  /*0d20*/  @P0 LOP3.LUT R3, R3, R26, RZ, 0x3c, !PT ;  /* 0x0000001a03030212 */ /* 0x004fe400078e3cff */
[----:B----4-:R-:W-:Y:S02]  /*0d30*/  @P6 LOP3.LUT R2, R2, R23, RZ, 0x3c, !PT ;  /* 0x0000001702026212 */ /* 0x010fe400078e3cff */
[----:B------:R-:W-:Y:S02]  /*0d40*/  @P6 LOP3.LUT R5, R5, R20, RZ, 0x3c, !PT ;  /* 0x0000001405056212 */ /* 0x000fe400078e3cff */
[----:B------:R-:W-:Y:S02]  /*0d50*/  @P0 LOP3.LUT R2, R2, R27, RZ, 0x3c, !PT ;  /* 0x0000001b02020212 */ /* 0x000fe400078e3cff */
[----:B------:R-:W-:Y:S02]  /*0d60*/  @P0 LOP3.LUT R4, R4, R25, RZ, 0x3c, !PT ;  /* 0x0000001904040212 */ /* 0x000fe400078e3cff */
[----:B------:R-:W-:Y:S01]  /*0d70*/  @P0 LOP3.LUT R5, R5, R24, RZ, 0x3c, !PT ;  /* 0x0000001805050212 */ /* 0x000fe200078e3cff */
[----:B------:R-:W-:Y:S06]  /*0d80*/  @P1 BRA `(.L_x_8) ;  /* 0xfffffff400481947 */ /* 0x000fec000383ffff */
[----:B------:R-:W-:-:S05]  /*0d90*/  VIADD R17, R17, 0x1 ;  /* 0x0000000111117836 */ /* 0x000fca0000000000 */
[----:B------:R-:W-:-:S13]  /*0da0*/  ISETP.NE.AND P0, PT, R17, 0x5, PT ;  /* 0x000000051100780c */ /* 0x000fda0003f05270 */
[----:B------:R-:W-:Y:S05]  /*0db0*/  @P0 BRA `(.L_x_9) ;  /* 0xfffffff400300947 */ /* 0x000fea000383ffff */
[----:B------:R1:W-:Y:S01]  /*0dc0*/  STG.E.64 desc[UR4][R6.64+0x8], R4 ;  /* 0x0000080406007986 */ /* 0x0003e2000c101b04 */
[----:B------:R-:W-:Y:S01]  /*0dd0*/  VIADD R14, R14, 0x1 ;  /* 0x000000010e0e7836 */ /* 0x000fe20000000000 */
[----:B------:R-:W-:Y:S02]  /*0de0*/  LOP3.LUT R11, R13, 0x3, RZ, 0xc0, !PT ;  /* 0x000000030d0b7812 */ /* 0x000fe400078ec0ff */
[----:B------:R1:W-:Y:S02]  /*0df0*/  STG.E.64 desc[UR4][R6.64+0x10], R2 ;  /* 0x0000100206007986 */ /* 0x0003e4000c101b04 */
[----:B------:R-:W-:Y:S02]  /*0e00*/  ISETP.GE.U32.AND P0, PT, R14, R11, PT ;  /* 0x0000000b0e00720c */ /* 0x000fe40003f06070 */
[----:B------:R1:W-:Y:S11]  /*0e10*/  STG.E desc[UR4][R6.64+0x4], R15 ;  /* 0x0000040f06007986 */ /* 0x0003f6000c101904 */
[----:B------:R-:W-:Y:S05]  /*0e20*/  @!P0 BRA `(.L_x_10) ;  /* 0xfffffff400048947 */ /* 0x000fea000383ffff */
.L_x_7:
[----:B------:R-:W-:Y:S05]  /*0e30*/  BSYNC.RECONVERGENT B1 ;  /* 0x0000000000017941 */ /* 0x000fea0003800200 */
.L_x_6:
[C---:B------:R-:W-:Y:S01]  /*0e40*/  ISETP.GT.U32.AND P0, PT, R13.reuse, 0x3, PT ;  /* 0x000000030d00780c */ /* 0x040fe20003f04070 */
[----:B------:R-:W-:Y:S01]  /*0e50*/  VIADD R12, R12, 0x1 ;  /* 0x000000010c0c7836 */ /* 0x000fe20000000000 */
[--C-:B------:R-:W-:Y:S02]  /*0e60*/  SHF.R.U64 R13, R13, 0x2, R0.reuse ;  /* 0x000000020d0d7819 */ /* 0x100fe40000001200 */
[----:B------:R-:W-:Y:S02]  /*0e70*/  ISETP.GT.U32.AND.EX P0, PT, R0, RZ, PT, P0 ;  /* 0x000000ff0000720c */ /* 0x000fe40003f04100 */
[----:B------:R-:W-:-:S11]  /*0e80*/  SHF.R.U32.HI R0, RZ, 0x2, R0 ;  /* 0x00000002ff007819 */ /* 0x000fd60000011600 */
[----:B------:R-:W-:Y:S05]  /*0e90*/  @P0 BRA `(.L_x_11) ;  /* 0xfffffff000c80947 */ /* 0x000fea000383ffff */
.L_x_5:
[----:B------:R-:W-:Y:S05]  /*0ea0*/  BSYNC.RECONVERGENT B0 ;  /* 0x0000000000007941 */ /* 0x000fea0003800200 */
.L_x_4:
[----:B------:R-:W-:Y:S04]  /*0eb0*/  STG.E.64 desc[UR4][R6.64+0x18], RZ ;  /* 0x000018ff06007986 */ /* 0x000fe8000c101b04 */
[----:B------:R-:W-:Y:S04]  /*0ec0*/  STG.E desc[UR4][R6.64+0x20], RZ ;  /* 0x000020ff06007986 */ /* 0x000fe8000c101904 */
[----:B------:R-:W-:Y:S01]  /*0ed0*/  STG.E.64 desc[UR4][R6.64+0x28], RZ ;  /* 0x000028ff06007986 */ /* 0x000fe2000c101b04 */
[----:B------:R-:W-:Y:S05]  /*0ee0*/  EXIT ;  /* 0x000000000000794d */ /* 0x000fea0003800000 */
.L_x_12:
        /* <DEDUP_REMOVED lines=9> */
.L_x_15:


//--------------------- .nv.global.init           --------------------------
	.section	.nv.global.init,"aw",@progbits
	.align	4
.nv.global.init:
	.type		mrg32k3aM1SubSeq,@object
	.size		mrg32k3aM1SubSeq,(mrg32k3aM2SubSeq - mrg32k3aM1SubSeq)
mrg32k3aM1SubSeq:
        /*0000*/ 	.byte	0x0b, 0xcc, 0xee, 0x04, 0x73, 0x29, 0x8b, 0x6f, 0xf6, 0x53, 0x03, 0xf6, 0x23, 0xf6, 0xea, 0xda
        /* <DEDUP_REMOVED lines=125> */
	.type		mrg32k3aM2SubSeq,@object
	.size		mrg32k3aM2SubSeq,(mrg32k3aM1 - mrg32k3aM2SubSeq)
mrg32k3aM2SubSeq:
        /* <DEDUP_REMOVED lines=126> */
	.type		mrg32k3aM1,@object
	.size		mrg32k3aM1,(mrg32k3aM1Seq - mrg32k3aM1)
mrg32k3aM1:
        /* <DEDUP_REMOVED lines=144> */
	.type		mrg32k3aM1Seq,@object
	.size		mrg32k3aM1Seq,(mrg32k3aM2 - mrg32k3aM1Seq)
mrg32k3aM1Seq:
        /* <DEDUP_REMOVED lines=144> */
	.type		mrg32k3aM2,@object
	.size		mrg32k3aM2,(mrg32k3aM2Seq - mrg32k3aM2)
mrg32k3aM2:
        /* <DEDUP_REMOVED lines=144> */
	.type		mrg32k3aM2Seq,@object
	.size		mrg32k3aM2Seq,(precalc_xorwow_matrix - mrg32k3aM2Seq)
mrg32k3aM2Seq:
        /* <DEDUP_REMOVED lines=144> */
	.type		precalc_xorwow_matrix,@object
	.size		precalc_xorwow_matrix,(precalc_xorwow_offset_matrix - precalc_xorwow_matrix)
precalc_xorwow_matrix:
        /* <DEDUP_REMOVED lines=6400> */
	.type		precalc_xorwow_offset_matrix,@object
	.size		precalc_xorwow_offset_matrix,(.L_1 - precalc_xorwow_offset_matrix)
precalc_xorwow_offset_matrix:
        /* <DEDUP_REMOVED lines=6400> */
.L_1:


//--------------------- .nv.shared.reserved.0     --------------------------
	.section	.nv.shared.reserved.0,"aw",@nobits
	.weak		__nv_reservedSMEM_offset_0_alias
	.size		__nv_reservedSMEM_offset_0_alias, 0, 64
	.other		__nv_reservedSMEM_offset_0_alias,@"STO_CUDA_RESERVED_SHARED STV_DEFAULT"
__nv_reservedSMEM_offset_0_alias:
	.zero		0
	.zero		64


//--------------------- .nv.constant0._Z12predict_treePfP4NodeS_ --------------------------
	.section	.nv.constant0._Z12predict_treePfP4NodeS_,"a",@progbits
	.sectionflags	@""
	.align	4
.nv.constant0._Z12predict_treePfP4NodeS_:
	.zero		920


//--------------------- .nv.constant0._Z10build_treePfPiP4NodeP17curandStateXORWOW --------------------------
	.section	.nv.constant0._Z10build_treePfPiP4NodeP17curandStateXORWOW,"a",@progbits
	.sectionflags	@""
	.align	4
.nv.constant0._Z10build_treePfPiP4NodeP17curandStateXORWOW:
	.zero		928


//--------------------- .nv.constant0._Z10setup_randP17curandStateXORWOWi --------------------------
	.section	.nv.constant0._Z10setup_randP17curandStateXORWOWi,"a",@progbits
	.sectionflags	@""
	.align	4
.nv.constant0._Z10setup_randP17curandStateXORWOWi:
	.zero		908


//--------------------- SYMBOLS --------------------------

	.type		.nv.reservedSmem.offset0,@object
	.size		.nv.reservedSmem.offset0,0x4
